	.target	sm_90a

	.elftype	@"ET_EXEC"


//--------------------- .note.nv.tkinfo           --------------------------
	.section	.note.nv.tkinfo,"",@"SHT_NOTE"
	.sectionflags	@"SHF_NOTE_NV_TKINFO"
	.tkinfo
        /*0018*/ 	.word	0x00000002
        /*0030*/ 	.string	""
        /*0030*/ 	.string	"ptxas"
        /*0030*/ 	.string	"Cuda compilation tools, release 13.0, V13.0.88"
        /*0030*/ 	.string	"Build cuda_13.0.r13.0/compiler.36424714_0"
        /*0030*/ 	.string	"-arch sm_90a -m 64 "



//--------------------- .note.nv.cuinfo           --------------------------
	.section	.note.nv.cuinfo,"",@"SHT_NOTE"
	.sectionflags	@"SHF_NOTE_NV_CUINFO"
        /*0018*/ 	.short	0x0002
        /*001a*/ 	.short	0x005a
        /*001c*/ 	.short	0x0082
	.zero		2


//--------------------- .nv.info                  --------------------------
	.section	.nv.info,"",@"SHT_CUDA_INFO"
	.align	4


	//----- nvinfo : EIATTR_REGCOUNT
	.align		4
        /*0000*/ 	.byte	0x04, 0x2f
        /*0002*/ 	.short	(.L_12 - .L_11)
	.align		4
.L_11:
        /*0004*/ 	.word	index@(_ZN7cutlass13device_kernelINS_4conv6kernel13ConvUniversalINS1_16ConvProblemShapeILNS1_8OperatorE2ELi3EEENS1_10collective14CollectiveConvINS1_46MainloopSm90TmaGmmaWarpSpecializedImplicitGemmILS5_2ELi11ELi3EN4cute5tupleIJNSA_1CILi2EEENSC_ILi1EEESE_EEENS1_36KernelImplicitTmaWarpSpecializedSm90ELi1EEENSB_IJNSC_ILi256EEENSB_IJNSC_ILi64EEEEEENSB_IJNSC_ILi32EEEEEEEEENS_6half_tESO_NSA_8TiledMMAINSA_8MMA_AtomIJNSA_4SM904GMMA25MMA_64x64x16_F32F16F16_SSILNSS_5MajorE1ELSU_1ELNSS_7ScaleInE1ELSV_1EEEEEENSA_6LayoutINSB_IJSE_SE_SE_EEENSB_IJNSC_ILi0EEES10_S10_EEEEENSB_IJNSA_10UnderscoreES13_S13_EEEEENS7_6detail26Sm90ImplicitGemmTileTraitsINSA_13SM90_TMA_LOADENSA_14ComposedLayoutINSA_7SwizzleILi3ELi4ELi3EEENSA_18smem_ptr_flag_bitsILi16EEENSY_INSB_IJNSB_IJSJ_NSC_ILi4EEEEEENSB_IJNSC_ILi8EEES1E_EEENSB_IJSE_NSC_ILi11EEEEEEEEENSB_IJNSB_IJSE_NSC_ILi2048EEEEEENSB_IJSJ_NSC_ILi512EEEEEENSB_IJS10_NSC_ILi8192EEEEEEEEEEEEEvEENS17_INSA_30SM90_TMA_LOAD_IM2COL_MULTICASTENS19_IS1B_S1D_NSY_INSB_IJNSB_IJSJ_SE_EEES1H_S1J_EEENSB_IJNSB_IJSE_S10_EEES1O_NSB_IJS10_S1L_EEEEEEEEEEvEEEENS_8epilogue10collective6detail29Sm90TmaWarpSpecializedAdapterINS26_15DefaultEpilogueISO_NSB_IJlNSB_IJSE_lllEEES10_EEES2B_NS25_6thread17LinearCombinationISO_Li1EffLNS2C_9ScaleType4KindE0ELNS_15FloatRoundStyleE2ESO_EENS_4gemm15EpilogueDefaultEEEEEvvEEEEvNT_6ParamsE)
        /*0008*/ 	.word	0x000000aa


	//----- nvinfo : EIATTR_FRAME_SIZE
	.align		4
.L_12:
        /*000c*/ 	.byte	0x04, 0x11
        /*000e*/ 	.short	(.L_14 - .L_13)
	.align		4
.L_13:
        /*0010*/ 	.word	index@(_ZN7cutlass13device_kernelINS_4conv6kernel13ConvUniversalINS1_16ConvProblemShapeILNS1_8OperatorE2ELi3EEENS1_10collective14CollectiveConvINS1_46MainloopSm90TmaGmmaWarpSpecializedImplicitGemmILS5_2ELi11ELi3EN4cute5tupleIJNSA_1CILi2EEENSC_ILi1EEESE_EEENS1_36KernelImplicitTmaWarpSpecializedSm90ELi1EEENSB_IJNSC_ILi256EEENSB_IJNSC_ILi64EEEEEENSB_IJNSC_ILi32EEEEEEEEENS_6half_tESO_NSA_8TiledMMAINSA_8MMA_AtomIJNSA_4SM904GMMA25MMA_64x64x16_F32F16F16_SSILNSS_5MajorE1ELSU_1ELNSS_7ScaleInE1ELSV_1EEEEEENSA_6LayoutINSB_IJSE_SE_SE_EEENSB_IJNSC_ILi0EEES10_S10_EEEEENSB_IJNSA_10UnderscoreES13_S13_EEEEENS7_6detail26Sm90ImplicitGemmTileTraitsINSA_13SM90_TMA_LOADENSA_14ComposedLayoutINSA_7SwizzleILi3ELi4ELi3EEENSA_18smem_ptr_flag_bitsILi16EEENSY_INSB_IJNSB_IJSJ_NSC_ILi4EEEEEENSB_IJNSC_ILi8EEES1E_EEENSB_IJSE_NSC_ILi11EEEEEEEEENSB_IJNSB_IJSE_NSC_ILi2048EEEEEENSB_IJSJ_NSC_ILi512EEEEEENSB_IJS10_NSC_ILi8192EEEEEEEEEEEEEvEENS17_INSA_30SM90_TMA_LOAD_IM2COL_MULTICASTENS19_IS1B_S1D_NSY_INSB_IJNSB_IJSJ_SE_EEES1H_S1J_EEENSB_IJNSB_IJSE_S10_EEES1O_NSB_IJS10_S1L_EEEEEEEEEEvEEEENS_8epilogue10collective6detail29Sm90TmaWarpSpecializedAdapterINS26_15DefaultEpilogueISO_NSB_IJlNSB_IJSE_lllEEES10_EEES2B_NS25_6thread17LinearCombinationISO_Li1EffLNS2C_9ScaleType4KindE0ELNS_15FloatRoundStyleE2ESO_EENS_4gemm15EpilogueDefaultEEEEEvvEEEEvNT_6ParamsE)
        /*0014*/ 	.word	0x00000000


	//----- nvinfo : EIATTR_MIN_STACK_SIZE
	.align		4
.L_14:
        /*0018*/ 	.byte	0x04, 0x12
        /*001a*/ 	.short	(.L_16 - .L_15)
	.align		4
.L_15:
        /*001c*/ 	.word	index@(_ZN7cutlass13device_kernelINS_4conv6kernel13ConvUniversalINS1_16ConvProblemShapeILNS1_8OperatorE2ELi3EEENS1_10collective14CollectiveConvINS1_46MainloopSm90TmaGmmaWarpSpecializedImplicitGemmILS5_2ELi11ELi3EN4cute5tupleIJNSA_1CILi2EEENSC_ILi1EEESE_EEENS1_36KernelImplicitTmaWarpSpecializedSm90ELi1EEENSB_IJNSC_ILi256EEENSB_IJNSC_ILi64EEEEEENSB_IJNSC_ILi32EEEEEEEEENS_6half_tESO_NSA_8TiledMMAINSA_8MMA_AtomIJNSA_4SM904GMMA25MMA_64x64x16_F32F16F16_SSILNSS_5MajorE1ELSU_1ELNSS_7ScaleInE1ELSV_1EEEEEENSA_6LayoutINSB_IJSE_SE_SE_EEENSB_IJNSC_ILi0EEES10_S10_EEEEENSB_IJNSA_10UnderscoreES13_S13_EEEEENS7_6detail26Sm90ImplicitGemmTileTraitsINSA_13SM90_TMA_LOADENSA_14ComposedLayoutINSA_7SwizzleILi3ELi4ELi3EEENSA_18smem_ptr_flag_bitsILi16EEENSY_INSB_IJNSB_IJSJ_NSC_ILi4EEEEEENSB_IJNSC_ILi8EEES1E_EEENSB_IJSE_NSC_ILi11EEEEEEEEENSB_IJNSB_IJSE_NSC_ILi2048EEEEEENSB_IJSJ_NSC_ILi512EEEEEENSB_IJS10_NSC_ILi8192EEEEEEEEEEEEEvEENS17_INSA_30SM90_TMA_LOAD_IM2COL_MULTICASTENS19_IS1B_S1D_NSY_INSB_IJNSB_IJSJ_SE_EEES1H_S1J_EEENSB_IJNSB_IJSE_S10_EEES1O_NSB_IJS10_S1L_EEEEEEEEEEvEEEENS_8epilogue10collective6detail29Sm90TmaWarpSpecializedAdapterINS26_15DefaultEpilogueISO_NSB_IJlNSB_IJSE_lllEEES10_EEES2B_NS25_6thread17LinearCombinationISO_Li1EffLNS2C_9ScaleType4KindE0ELNS_15FloatRoundStyleE2ESO_EENS_4gemm15EpilogueDefaultEEEEEvvEEEEvNT_6ParamsE)
        /*0020*/ 	.word	0x00000000
.L_16:


//--------------------- .nv.compat                --------------------------
	.section	.nv.compat,"",@"SHT_CUDA_COMPAT_INFO"
	.align	4
        /*0000*/ 	.byte	0x02, 0x09, 0x01, 0x00, 0x02, 0x02, 0x04, 0x00, 0x02, 0x05, 0x05, 0x00, 0x03, 0x07, 0x01, 0x01
        /*0010*/ 	.byte	0x02, 0x03, 0x01, 0x00, 0x02, 0x06, 0x01, 0x00, 0x04, 0x0b, 0x08, 0x00, 0x00, 0x00, 0x00, 0x00
        /*0020*/ 	.byte	0x00, 0x00, 0x00, 0x00


//--------------------- .nv.info._ZN7cutlass13device_kernelINS_4conv6kernel13ConvUniversalINS1_16ConvProblemShapeILNS1_8OperatorE2ELi3EEENS1_10collective14CollectiveConvINS1_46MainloopSm90TmaGmmaWarpSpecializedImplicitGemmILS5_2ELi11ELi3EN4cute5tupleIJNSA_1CILi2EEENSC_ILi1EEESE_EEENS1_36KernelImplicitTmaWarpSpecializedSm90ELi1EEENSB_IJNSC_ILi256EEENSB_IJNSC_ILi64EEEEEENSB_IJNSC_ILi32EEEEEEEEENS_6half_tESO_NSA_8TiledMMAINSA_8MMA_AtomIJNSA_4SM904GMMA25MMA_64x64x16_F32F16F16_SSILNSS_5MajorE1ELSU_1ELNSS_7ScaleInE1ELSV_1EEEEEENSA_6LayoutINSB_IJSE_SE_SE_EEENSB_IJNSC_ILi0EEES10_S10_EEEEENSB_IJNSA_10UnderscoreES13_S13_EEEEENS7_6detail26Sm90ImplicitGemmTileTraitsINSA_13SM90_TMA_LOADENSA_14ComposedLayoutINSA_7SwizzleILi3ELi4ELi3EEENSA_18smem_ptr_flag_bitsILi16EEENSY_INSB_IJNSB_IJSJ_NSC_ILi4EEEEEENSB_IJNSC_ILi8EEES1E_EEENSB_IJSE_NSC_ILi11EEEEEEEEENSB_IJNSB_IJSE_NSC_ILi2048EEEEEENSB_IJSJ_NSC_ILi512EEEEEENSB_IJS10_NSC_ILi8192EEEEEEEEEEEEEvEENS17_INSA_30SM90_TMA_LOAD_IM2COL_MULTICASTENS19_IS1B_S1D_NSY_INSB_IJNSB_IJSJ_SE_EEES1H_S1J_EEENSB_IJNSB_IJSE_S10_EEES1O_NSB_IJS10_S1L_EEEEEEEEEEvEEEENS_8epilogue10collective6detail29Sm90TmaWarpSpecializedAdapterINS26_15DefaultEpilogueISO_NSB_IJlNSB_IJSE_lllEEES10_EEES2B_NS25_6thread17LinearCombinationISO_Li1EffLNS2C_9ScaleType4KindE0ELNS_15FloatRoundStyleE2ESO_EENS_4gemm15EpilogueDefaultEEEEEvvEEEEvNT_6ParamsE --------------------------
	.section	.nv.info._ZN7cutlass13device_kernelINS_4conv6kernel13ConvUniversalINS1_16ConvProblemShapeILNS1_8OperatorE2ELi3EEENS1_10collective14CollectiveConvINS1_46MainloopSm90TmaGmmaWarpSpecializedImplicitGemmILS5_2ELi11ELi3EN4cute5tupleIJNSA_1CILi2EEENSC_ILi1EEESE_EEENS1_36KernelImplicitTmaWarpSpecializedSm90ELi1EEENSB_IJNSC_ILi256EEENSB_IJNSC_ILi64EEEEEENSB_IJNSC_ILi32EEEEEEEEENS_6half_tESO_NSA_8TiledMMAINSA_8MMA_AtomIJNSA_4SM904GMMA25MMA_64x64x16_F32F16F16_SSILNSS_5MajorE1ELSU_1ELNSS_7ScaleInE1ELSV_1EEEEEENSA_6LayoutINSB_IJSE_SE_SE_EEENSB_IJNSC_ILi0EEES10_S10_EEEEENSB_IJNSA_10UnderscoreES13_S13_EEEEENS7_6detail26Sm90ImplicitGemmTileTraitsINSA_13SM90_TMA_LOADENSA_14ComposedLayoutINSA_7SwizzleILi3ELi4ELi3EEENSA_18smem_ptr_flag_bitsILi16EEENSY_INSB_IJNSB_IJSJ_NSC_ILi4EEEEEENSB_IJNSC_ILi8EEES1E_EEENSB_IJSE_NSC_ILi11EEEEEEEEENSB_IJNSB_IJSE_NSC_ILi2048EEEEEENSB_IJSJ_NSC_ILi512EEEEEENSB_IJS10_NSC_ILi8192EEEEEEEEEEEEEvEENS17_INSA_30SM90_TMA_LOAD_IM2COL_MULTICASTENS19_IS1B_S1D_NSY_INSB_IJNSB_IJSJ_SE_EEES1H_S1J_EEENSB_IJNSB_IJSE_S10_EEES1O_NSB_IJS10_S1L_EEEEEEEEEEvEEEENS_8epilogue10collective6detail29Sm90TmaWarpSpecializedAdapterINS26_15DefaultEpilogueISO_NSB_IJlNSB_IJSE_lllEEES10_EEES2B_NS25_6thread17LinearCombinationISO_Li1EffLNS2C_9ScaleType4KindE0ELNS_15FloatRoundStyleE2ESO_EENS_4gemm15EpilogueDefaultEEEEEvvEEEEvNT_6ParamsE,"",@"SHT_CUDA_INFO"
	.sectionflags	@""
	.align	4


	//----- nvinfo : EIATTR_CUDA_API_VERSION
	.align		4
        /*0000*/ 	.byte	0x04, 0x37
        /*0002*/ 	.short	(.L_18 - .L_17)
.L_17:
        /*0004*/ 	.word	0x00000082


	//----- nvinfo : EIATTR_KPARAM_INFO
	.align		4
.L_18:
        /*0008*/ 	.byte	0x04, 0x17
        /*000a*/ 	.short	(.L_20 - .L_19)
.L_19:
        /*000c*/ 	.word	0x00000000
        /*0010*/ 	.short	0x0000
        /*0012*/ 	.short	0x0070
        /*0014*/ 	.byte	0x00, 0xf0, 0x01, 0x10


	//----- nvinfo : EIATTR_SPARSE_MMA_MASK
	.align		4
.L_20:
        /*0018*/ 	.byte	0x03, 0x50
        /*001a*/ 	.short	0x0000


	//----- nvinfo : EIATTR_MAXREG_COUNT
	.align		4
        /*001c*/ 	.byte	0x03, 0x1b
        /*001e*/ 	.short	0x00ff


	//----- nvinfo : EIATTR_NUM_BARRIERS
	.align		4
        /*0020*/ 	.byte	0x02, 0x4c
        /*0022*/ 	.byte	0x01
	.zero		1


	//----- nvinfo : EIATTR_MERCURY_ISA_VERSION
	.align		4
        /*0024*/ 	.byte	0x03, 0x5f
        /*0026*/ 	.short	0x0101


	//----- nvinfo : EIATTR_COOP_GROUP_MASK_REGIDS
	.align		4
        /*0028*/ 	.byte	0x04, 0x29
        /*002a*/ 	.short	(.L_22 - .L_21)


	//   ....[0]....
.L_21:
        /*002c*/ 	.word	0xffffffff


	//   ....[1]....
        /*0030*/ 	.word	0xffffffff


	//   ....[2]....
        /*0034*/ 	.word	0xffffffff


	//   ....[3]....
        /*0038*/ 	.word	0xffffffff


	//----- nvinfo : EIATTR_COOP_GROUP_INSTR_OFFSETS
	.align		4
.L_22:
        /*003c*/ 	.byte	0x04, 0x28
        /*003e*/ 	.short	(.L_24 - .L_23)


	//   ....[0]....
.L_23:
        /*0040*/ 	.word	0x00000070


	//   ....[1]....
        /*0044*/ 	.word	0x00000080


	//   ....[2]....
        /*0048*/ 	.word	0x00000140


	//   ....[3]....
        /*004c*/ 	.word	0x000007b0


	//----- nvinfo : EIATTR_MBARRIER_INSTR_OFFSETS
	.align		4
.L_24:
        /*0050*/ 	.byte	0x04, 0x39
        /*0052*/ 	.short	(.L_26 - .L_25)


	//   ....[0]....
.L_25:
        /*0054*/ 	.word	0x00000310
        /*0058*/ 	.word	0x000000ff
        /*005c*/ 	.word	0x00037000
        /*0060*/ 	.short	0x0100
        /*0062*/ 	.byte	0x08
	.zero		1


	//   ....[1]....
        /*0064*/ 	.word	0x00000320
        /*0068*/ 	.word	0x000000ff
        /*006c*/ 	.word	0x00037058
        /*0070*/ 	.short	0x0100
        /*0072*/ 	.byte	0x08
	.zero		1


	//   ....[2]....
        /*0074*/ 	.word	0x00000330
        /*0078*/ 	.word	0x000000ff
        /*007c*/ 	.word	0x00037008
        /*0080*/ 	.short	0x0100
        /*0082*/ 	.byte	0x08
	.zero		1


	//   ....[3]....
        /*0084*/ 	.word	0x00000340
        /*0088*/ 	.word	0x000000ff
        /*008c*/ 	.word	0x00037060
        /*0090*/ 	.short	0x0100
        /*0092*/ 	.byte	0x08
	.zero		1


	//   ....[4]....
        /*0094*/ 	.word	0x00000350
        /*0098*/ 	.word	0x000000ff
        /*009c*/ 	.word	0x00037010
        /*00a0*/ 	.short	0x0100
        /*00a2*/ 	.byte	0x08
	.zero		1


	//   ....[5]....
        /*00a4*/ 	.word	0x00000360
        /*00a8*/ 	.word	0x000000ff
        /*00ac*/ 	.word	0x00037068
        /*00b0*/ 	.short	0x0100
        /*00b2*/ 	.byte	0x08
	.zero		1


	//   ....[6]....
        /*00b4*/ 	.word	0x00000370
        /*00b8*/ 	.word	0x000000ff
        /*00bc*/ 	.word	0x00037018
        /*00c0*/ 	.short	0x0100
        /*00c2*/ 	.byte	0x08
	.zero		1


	//   ....[7]....
        /*00c4*/ 	.word	0x00000380
        /*00c8*/ 	.word	0x000000ff
        /*00cc*/ 	.word	0x00037070
        /*00d0*/ 	.short	0x0100
        /*00d2*/ 	.byte	0x08
	.zero		1


	//   ....[8]....
        /*00d4*/ 	.word	0x00000390
        /*00d8*/ 	.word	0x000000ff
        /*00dc*/ 	.word	0x00037020
        /*00e0*/ 	.short	0x0100
        /*00e2*/ 	.byte	0x08
	.zero		1


	//   ....[9]....
        /*00e4*/ 	.word	0x000003a0
        /*00e8*/ 	.word	0x000000ff
        /*00ec*/ 	.word	0x00037078
        /*00f0*/ 	.short	0x0100
        /*00f2*/ 	.byte	0x08
	.zero		1


	//   ....[10]....
        /*00f4*/ 	.word	0x000003b0
        /*00f8*/ 	.word	0x000000ff
        /*00fc*/ 	.word	0x00037028
        /*0100*/ 	.short	0x0100
        /*0102*/ 	.byte	0x08
	.zero		1


	//   ....[11]....
        /*0104*/ 	.word	0x000003c0
        /*0108*/ 	.word	0x000000ff
        /*010c*/ 	.word	0x00037080
        /*0110*/ 	.short	0x0100
        /*0112*/ 	.byte	0x08
	.zero		1


	//   ....[12]....
        /*0114*/ 	.word	0x000003d0
        /*0118*/ 	.word	0x000000ff
        /*011c*/ 	.word	0x00037030
        /*0120*/ 	.short	0x0100
        /*0122*/ 	.byte	0x08
	.zero		1


	//   ....[13]....
        /*0124*/ 	.word	0x000003e0
        /*0128*/ 	.word	0x000000ff
        /*012c*/ 	.word	0x00037088
        /*0130*/ 	.short	0x0100
        /*0132*/ 	.byte	0x08
	.zero		1


	//   ....[14]....
        /*0134*/ 	.word	0x000003f0
        /*0138*/ 	.word	0x000000ff
        /*013c*/ 	.word	0x00037038
        /*0140*/ 	.short	0x0100
        /*0142*/ 	.byte	0x08
	.zero		1


	//   ....[15]....
        /*0144*/ 	.word	0x00000400
        /*0148*/ 	.word	0x000000ff
        /*014c*/ 	.word	0x00037090
        /*0150*/ 	.short	0x0100
        /*0152*/ 	.byte	0x08
	.zero		1


	//   ....[16]....
        /*0154*/ 	.word	0x00000410
        /*0158*/ 	.word	0x000000ff
        /*015c*/ 	.word	0x00037040
        /*0160*/ 	.short	0x0100
        /*0162*/ 	.byte	0x08
	.zero		1


	//   ....[17]....
        /*0164*/ 	.word	0x00000420
        /*0168*/ 	.word	0x000000ff
        /*016c*/ 	.word	0x00037098
        /*0170*/ 	.short	0x0100
        /*0172*/ 	.byte	0x08
	.zero		1


	//   ....[18]....
        /*0174*/ 	.word	0x00000430
        /*0178*/ 	.word	0x000000ff
        /*017c*/ 	.word	0x00037048
        /*0180*/ 	.short	0x0100
        /*0182*/ 	.byte	0x08
	.zero		1


	//   ....[19]....
        /*0184*/ 	.word	0x00000440
        /*0188*/ 	.word	0x000000ff
        /*018c*/ 	.word	0x000370a0
        /*0190*/ 	.short	0x0100
        /*0192*/ 	.byte	0x08
	.zero		1


	//   ....[20]....
        /*0194*/ 	.word	0x00000450
        /*0198*/ 	.word	0x000000ff
        /*019c*/ 	.word	0x00037050
        /*01a0*/ 	.short	0x0100
        /*01a2*/ 	.byte	0x08
	.zero		1


	//   ....[21]....
        /*01a4*/ 	.word	0x00000460
        /*01a8*/ 	.word	0x000000ff
        /*01ac*/ 	.word	0x000370a8
        /*01b0*/ 	.short	0x0100
        /*01b2*/ 	.byte	0x08
	.zero		1


	//   ....[22]....
        /*01b4*/ 	.word	0x00001540
        /*01b8*/ 	.word	0x0000000c
        /*01bc*/ 	.word	0x00037000
        /*01c0*/ 	.short	0x010a
        /*01c2*/ 	.byte	0x3f
	.zero		1


	//   ....[23]....
        /*01c4*/ 	.word	0x00001980
        /*01c8*/ 	.word	0x0000000f
        /*01cc*/ 	.word	0x00037000
        /*01d0*/ 	.short	0x010a
        /*01d2*/ 	.byte	0x3f
	.zero		1


	//   ....[24]....
        /*01d4*/ 	.word	0x00001c80
        /*01d8*/ 	.word	0x0000000f
        /*01dc*/ 	.word	0x00000000
        /*01e0*/ 	.short	0x0101
        /*01e2*/ 	.byte	0x3f
	.zero		1


	//   ....[25]....
        /*01e4*/ 	.word	0x00001eb0
        /*01e8*/ 	.word	0x0000000b
        /*01ec*/ 	.word	0x00000000
        /*01f0*/ 	.short	0x0101
        /*01f2*/ 	.byte	0x3f
	.zero		1


	//   ....[26]....
        /*01f4*/ 	.word	0x0000cf40
        /*01f8*/ 	.word	0x0000000b
        /*01fc*/ 	.word	0x00037058
        /*0200*/ 	.short	0x010a
        /*0202*/ 	.byte	0x3f
	.zero		1


	//   ....[27]....
        /*0204*/ 	.word	0x0000d730
        /*0208*/ 	.word	0x00000002
        /*020c*/ 	.word	0x00000000
        /*0210*/ 	.short	0x010a
        /*0212*/ 	.byte	0x3f
	.zero		1


	//   ....[28]....
        /*0214*/ 	.word	0x0000d7e0
        /*0218*/ 	.word	0x00000000
        /*021c*/ 	.word	0x00000000
        /*0220*/ 	.short	0x010a
        /*0222*/ 	.byte	0x3f
	.zero		1


	//   ....[29]....
        /*0224*/ 	.word	0x0000d890
        /*0228*/ 	.word	0x00000000
        /*022c*/ 	.word	0x00000000
        /*0230*/ 	.short	0x010a
        /*0232*/ 	.byte	0x3f
	.zero		1


	//   ....[30]....
        /*0234*/ 	.word	0x0000d940
        /*0238*/ 	.word	0x00000000
        /*023c*/ 	.word	0x00000000
        /*0240*/ 	.short	0x010a
        /*0242*/ 	.byte	0x3f
	.zero		1


	//   ....[31]....
        /*0244*/ 	.word	0x0000d9f0
        /*0248*/ 	.word	0x00000000
        /*024c*/ 	.word	0x00000000
        /*0250*/ 	.short	0x010a
        /*0252*/ 	.byte	0x3f
	.zero		1


	//   ....[32]....
        /*0254*/ 	.word	0x0000daa0
        /*0258*/ 	.word	0x00000000
        /*025c*/ 	.word	0x00000000
        /*0260*/ 	.short	0x010a
        /*0262*/ 	.byte	0x3f
	.zero		1


	//   ....[33]....
        /*0264*/ 	.word	0x0000db50
        /*0268*/ 	.word	0x00000000
        /*026c*/ 	.word	0x00000000
        /*0270*/ 	.short	0x010a
        /*0272*/ 	.byte	0x3f
	.zero		1


	//   ....[34]....
        /*0274*/ 	.word	0x0000dc00
        /*0278*/ 	.word	0x00000000
        /*027c*/ 	.word	0x00000000
        /*0280*/ 	.short	0x010a
        /*0282*/ 	.byte	0x3f
	.zero		1


	//   ....[35]....
        /*0284*/ 	.word	0x0000dcb0
        /*0288*/ 	.word	0x00000000
        /*028c*/ 	.word	0x00000000
        /*0290*/ 	.short	0x010a
        /*0292*/ 	.byte	0x3f
	.zero		1


	//   ....[36]....
        /*0294*/ 	.word	0x0000dd60
        /*0298*/ 	.word	0x00000000
        /*029c*/ 	.word	0x00000000
        /*02a0*/ 	.short	0x010a
        /*02a2*/ 	.byte	0x3f
	.zero		1


	//   ....[37]....
        /*02a4*/ 	.word	0x0000de10
        /*02a8*/ 	.word	0x0000000a
        /*02ac*/ 	.word	0x00000000
        /*02b0*/ 	.short	0x010a
        /*02b2*/ 	.byte	0x3f
	.zero		1


	//----- nvinfo : EIATTR_NUM_MBARRIERS
	.align		4
.L_26:
        /*02b4*/ 	.byte	0x03, 0x38
        /*02b6*/ 	.short	0x0016


	//----- nvinfo : EIATTR_EXIT_INSTR_OFFSETS
	.align		4
        /*02b8*/ 	.byte	0x04, 0x1c
        /*02ba*/ 	.short	(.L_28 - .L_27)


	//   ....[0]....
.L_27:
        /*02bc*/ 	.word	0x00001070


	//   ....[1]....
        /*02c0*/ 	.word	0x00002050


	//   ....[2]....
        /*02c4*/ 	.word	0x00002120


	//   ....[3]....
        /*02c8*/ 	.word	0x000021f0


	//   ....[4]....
        /*02cc*/ 	.word	0x000098d0


	//   ....[5]....
        /*02d0*/ 	.word	0x00009910


	//   ....[6]....
        /*02d4*/ 	.word	0x0000ccc0


	//   ....[7]....
        /*02d8*/ 	.word	0x0000cd00


	//   ....[8]....
        /*02dc*/ 	.word	0x0000cd20


	//   ....[9]....
        /*02e0*/ 	.word	0x0000d620


	//   ....[10]....
        /*02e4*/ 	.word	0x0000de40


	//----- nvinfo : EIATTR_MAX_THREADS
	.align		4
.L_28:
        /*02e8*/ 	.byte	0x04, 0x05
        /*02ea*/ 	.short	(.L_30 - .L_29)
.L_29:
        /*02ec*/ 	.word	0x00000100
        /*02f0*/ 	.word	0x00000001
        /*02f4*/ 	.word	0x00000001


	//----- nvinfo : EIATTR_CRS_STACK_SIZE
	.align		4
.L_30:
        /*02f8*/ 	.byte	0x04, 0x1e
        /*02fa*/ 	.short	(.L_32 - .L_31)
.L_31:
        /*02fc*/ 	.word	0x00000000


	//----- nvinfo : EIATTR_CBANK_PARAM_SIZE
	.align		4
.L_32:
        /*0300*/ 	.byte	0x03, 0x19
        /*0302*/ 	.short	0x0470


	//----- nvinfo : EIATTR_PARAM_CBANK
	.align		4
        /*0304*/ 	.byte	0x04, 0x0a
        /*0306*/ 	.short	(.L_34 - .L_33)
	.align		4
.L_33:
        /*0308*/ 	.word	index@(.nv.constant0._ZN7cutlass13device_kernelINS_4conv6kernel13ConvUniversalINS1_16ConvProblemShapeILNS1_8OperatorE2ELi3EEENS1_10collective14CollectiveConvINS1_46MainloopSm90TmaGmmaWarpSpecializedImplicitGemmILS5_2ELi11ELi3EN4cute5tupleIJNSA_1CILi2EEENSC_ILi1EEESE_EEENS1_36KernelImplicitTmaWarpSpecializedSm90ELi1EEENSB_IJNSC_ILi256EEENSB_IJNSC_ILi64EEEEEENSB_IJNSC_ILi32EEEEEEEEENS_6half_tESO_NSA_8TiledMMAINSA_8MMA_AtomIJNSA_4SM904GMMA25MMA_64x64x16_F32F16F16_SSILNSS_5MajorE1ELSU_1ELNSS_7ScaleInE1ELSV_1EEEEEENSA_6LayoutINSB_IJSE_SE_SE_EEENSB_IJNSC_ILi0EEES10_S10_EEEEENSB_IJNSA_10UnderscoreES13_S13_EEEEENS7_6detail26Sm90ImplicitGemmTileTraitsINSA_13SM90_TMA_LOADENSA_14ComposedLayoutINSA_7SwizzleILi3ELi4ELi3EEENSA_18smem_ptr_flag_bitsILi16EEENSY_INSB_IJNSB_IJSJ_NSC_ILi4EEEEEENSB_IJNSC_ILi8EEES1E_EEENSB_IJSE_NSC_ILi11EEEEEEEEENSB_IJNSB_IJSE_NSC_ILi2048EEEEEENSB_IJSJ_NSC_ILi512EEEEEENSB_IJS10_NSC_ILi8192EEEEEEEEEEEEEvEENS17_INSA_30SM90_TMA_LOAD_IM2COL_MULTICASTENS19_IS1B_S1D_NSY_INSB_IJNSB_IJSJ_SE_EEES1H_S1J_EEENSB_IJNSB_IJSE_S10_EEES1O_NSB_IJS10_S1L_EEEEEEEEEEvEEEENS_8epilogue10collective6detail29Sm90TmaWarpSpecializedAdapterINS26_15DefaultEpilogueISO_NSB_IJlNSB_IJSE_lllEEES10_EEES2B_NS25_6thread17LinearCombinationISO_Li1EffLNS2C_9ScaleType4KindE0ELNS_15FloatRoundStyleE2ESO_EENS_4gemm15EpilogueDefaultEEEEEvvEEEEvNT_6ParamsE)
        /*030c*/ 	.short	0x0210
        /*030e*/ 	.short	0x0470


	//----- nvinfo : EIATTR_SW_WAR
	.align		4
.L_34:
        /*0310*/ 	.byte	0x04, 0x36
        /*0312*/ 	.short	(.L_36 - .L_35)
.L_35:
        /*0314*/ 	.word	0x00000008
.L_36:


//--------------------- .nv.callgraph             --------------------------
	.section	.nv.callgraph,"",@"SHT_CUDA_CALLGRAPH"
	.align	4
	.sectionentsize	8
	.align		4
        /*0000*/ 	.word	0x00000000
	.align		4
        /*0004*/ 	.word	0xffffffff
	.align		4
        /*0008*/ 	.word	0x00000000
	.align		4
        /*000c*/ 	.word	0xfffffffe
	.align		4
        /*0010*/ 	.word	0x00000000
	.align		4
        /*0014*/ 	.word	0xfffffffd
	.align		4
        /*0018*/ 	.word	0x00000000
	.align		4
        /*001c*/ 	.word	0xfffffffc


//--------------------- .nv.constant4             --------------------------
	.section	.nv.constant4,"a",@progbits
	.align	8
	.align		8
.nv.constant4:
        /*0000*/ 	.dword	_ZN39_INTERNAL_9ced945d_4_k_cu_c0bd2b93_29344cuda3std3__45__cpo5beginE
	.align		8
        /*0008*/ 	.dword	_ZN39_INTERNAL_9ced945d_4_k_cu_c0bd2b93_29344cuda3std3__45__cpo3endE
	.align		8
        /*0010*/ 	.dword	_ZN39_INTERNAL_9ced945d_4_k_cu_c0bd2b93_29344cuda3std3__45__cpo6cbeginE
	.align		8
        /*0018*/ 	.dword	_ZN39_INTERNAL_9ced945d_4_k_cu_c0bd2b93_29344cuda3std3__45__cpo4cendE
	.align		8
        /*0020*/ 	.dword	_ZN39_INTERNAL_9ced945d_4_k_cu_c0bd2b93_29344cuda3std3__441_GLOBAL__N__9ced945d_4_k_cu_c0bd2b93_29346ignoreE
	.align		8
        /*0028*/ 	.dword	_ZN39_INTERNAL_9ced945d_4_k_cu_c0bd2b93_29344cuda3std3__419piecewise_constructE
	.align		8
        /*0030*/ 	.dword	_ZN39_INTERNAL_9ced945d_4_k_cu_c0bd2b93_29344cuda3std3__48in_placeE
	.align		8
        /*0038*/ 	.dword	_ZN39_INTERNAL_9ced945d_4_k_cu_c0bd2b93_29344cuda3std6ranges3__45__cpo4swapE
	.align		8
        /*0040*/ 	.dword	_ZN39_INTERNAL_9ced945d_4_k_cu_c0bd2b93_29344cuda3std6ranges3__45__cpo9iter_moveE
	.align		8
        /*0048*/ 	.dword	_ZN39_INTERNAL_9ced945d_4_k_cu_c0bd2b93_29344cute7productE
	.align		8
        /*0050*/ 	.dword	_ZN39_INTERNAL_9ced945d_4_k_cu_c0bd2b93_29344cute1_E


//--------------------- .text._ZN7cutlass13device_kernelINS_4conv6kernel13ConvUniversalINS1_16ConvProblemShapeILNS1_8OperatorE2ELi3EEENS1_10collective14CollectiveConvINS1_46MainloopSm90TmaGmmaWarpSpecializedImplicitGemmILS5_2ELi11ELi3EN4cute5tupleIJNSA_1CILi2EEENSC_ILi1EEESE_EEENS1_36KernelImplicitTmaWarpSpecializedSm90ELi1EEENSB_IJNSC_ILi256EEENSB_IJNSC_ILi64EEEEEENSB_IJNSC_ILi32EEEEEEEEENS_6half_tESO_NSA_8TiledMMAINSA_8MMA_AtomIJNSA_4SM904GMMA25MMA_64x64x16_F32F16F16_SSILNSS_5MajorE1ELSU_1ELNSS_7ScaleInE1ELSV_1EEEEEENSA_6LayoutINSB_IJSE_SE_SE_EEENSB_IJNSC_ILi0EEES10_S10_EEEEENSB_IJNSA_10UnderscoreES13_S13_EEEEENS7_6detail26Sm90ImplicitGemmTileTraitsINSA_13SM90_TMA_LOADENSA_14ComposedLayoutINSA_7SwizzleILi3ELi4ELi3EEENSA_18smem_ptr_flag_bitsILi16EEENSY_INSB_IJNSB_IJSJ_NSC_ILi4EEEEEENSB_IJNSC_ILi8EEES1E_EEENSB_IJSE_NSC_ILi11EEEEEEEEENSB_IJNSB_IJSE_NSC_ILi2048EEEEEENSB_IJSJ_NSC_ILi512EEEEEENSB_IJS10_NSC_ILi8192EEEEEEEEEEEEEvEENS17_INSA_30SM90_TMA_LOAD_IM2COL_MULTICASTENS19_IS1B_S1D_NSY_INSB_IJNSB_IJSJ_SE_EEES1H_S1J_EEENSB_IJNSB_IJSE_S10_EEES1O_NSB_IJS10_S1L_EEEEEEEEEEvEEEENS_8epilogue10collective6detail29Sm90TmaWarpSpecializedAdapterINS26_15DefaultEpilogueISO_NSB_IJlNSB_IJSE_lllEEES10_EEES2B_NS25_6thread17LinearCombinationISO_Li1EffLNS2C_9ScaleType4KindE0ELNS_15FloatRoundStyleE2ESO_EENS_4gemm15EpilogueDefaultEEEEEvvEEEEvNT_6ParamsE --------------------------
	.section	.text._ZN7cutlass13device_kernelINS_4conv6kernel13ConvUniversalINS1_16ConvProblemShapeILNS1_8OperatorE2ELi3EEENS1_10collective14CollectiveConvINS1_46MainloopSm90TmaGmmaWarpSpecializedImplicitGemmILS5_2ELi11ELi3EN4cute5tupleIJNSA_1CILi2EEENSC_ILi1EEESE_EEENS1_36KernelImplicitTmaWarpSpecializedSm90ELi1EEENSB_IJNSC_ILi256EEENSB_IJNSC_ILi64EEEEEENSB_IJNSC_ILi32EEEEEEEEENS_6half_tESO_NSA_8TiledMMAINSA_8MMA_AtomIJNSA_4SM904GMMA25MMA_64x64x16_F32F16F16_SSILNSS_5MajorE1ELSU_1ELNSS_7ScaleInE1ELSV_1EEEEEENSA_6LayoutINSB_IJSE_SE_SE_EEENSB_IJNSC_ILi0EEES10_S10_EEEEENSB_IJNSA_10UnderscoreES13_S13_EEEEENS7_6detail26Sm90ImplicitGemmTileTraitsINSA_13SM90_TMA_LOADENSA_14ComposedLayoutINSA_7SwizzleILi3ELi4ELi3EEENSA_18smem_ptr_flag_bitsILi16EEENSY_INSB_IJNSB_IJSJ_NSC_ILi4EEEEEENSB_IJNSC_ILi8EEES1E_EEENSB_IJSE_NSC_ILi11EEEEEEEEENSB_IJNSB_IJSE_NSC_ILi2048EEEEEENSB_IJSJ_NSC_ILi512EEEEEENSB_IJS10_NSC_ILi8192EEEEEEEEEEEEEvEENS17_INSA_30SM90_TMA_LOAD_IM2COL_MULTICASTENS19_IS1B_S1D_NSY_INSB_IJNSB_IJSJ_SE_EEES1H_S1J_EEENSB_IJNSB_IJSE_S10_EEES1O_NSB_IJS10_S1L_EEEEEEEEEEvEEEENS_8epilogue10collective6detail29Sm90TmaWarpSpecializedAdapterINS26_15DefaultEpilogueISO_NSB_IJlNSB_IJSE_lllEEES10_EEES2B_NS25_6thread17LinearCombinationISO_Li1EffLNS2C_9ScaleType4KindE0ELNS_15FloatRoundStyleE2ESO_EENS_4gemm15EpilogueDefaultEEEEEvvEEEEvNT_6ParamsE,"ax",@progbits
	.align	128
.text._ZN7cutlass13device_kernelINS_4conv6kernel13ConvUniversalINS1_16ConvProblemShapeILNS1_8OperatorE2ELi3EEENS1_10collective14CollectiveConvINS1_46MainloopSm90TmaGmmaWarpSpecializedImplicitGemmILS5_2ELi11ELi3EN4cute5tupleIJNSA_1CILi2EEENSC_ILi1EEESE_EEENS1_36KernelImplicitTmaWarpSpecializedSm90ELi1EEENSB_IJNSC_ILi256EEENSB_IJNSC_ILi64EEEEEENSB_IJNSC_ILi32EEEEEEEEENS_6half_tESO_NSA_8TiledMMAINSA_8MMA_AtomIJNSA_4SM904GMMA25MMA_64x64x16_F32F16F16_SSILNSS_5MajorE1ELSU_1ELNSS_7ScaleInE1ELSV_1EEEEEENSA_6LayoutINSB_IJSE_SE_SE_EEENSB_IJNSC_ILi0EEES10_S10_EEEEENSB_IJNSA_10UnderscoreES13_S13_EEEEENS7_6detail26Sm90ImplicitGemmTileTraitsINSA_13SM90_TMA_LOADENSA_14ComposedLayoutINSA_7SwizzleILi3ELi4ELi3EEENSA_18smem_ptr_flag_bitsILi16EEENSY_INSB_IJNSB_IJSJ_NSC_ILi4EEEEEENSB_IJNSC_ILi8EEES1E_EEENSB_IJSE_NSC_ILi11EEEEEEEEENSB_IJNSB_IJSE_NSC_ILi2048EEEEEENSB_IJSJ_NSC_ILi512EEEEEENSB_IJS10_NSC_ILi8192EEEEEEEEEEEEEvEENS17_INSA_30SM90_TMA_LOAD_IM2COL_MULTICASTENS19_IS1B_S1D_NSY_INSB_IJNSB_IJSJ_SE_EEES1H_S1J_EEENSB_IJNSB_IJSE_S10_EEES1O_NSB_IJS10_S1L_EEEEEEEEEEvEEEENS_8epilogue10collective6detail29Sm90TmaWarpSpecializedAdapterINS26_15DefaultEpilogueISO_NSB_IJlNSB_IJSE_lllEEES10_EEES2B_NS25_6thread17LinearCombinationISO_Li1EffLNS2C_9ScaleType4KindE0ELNS_15FloatRoundStyleE2ESO_EENS_4gemm15EpilogueDefaultEEEEEvvEEEEvNT_6ParamsE:
        .type           _ZN7cutlass13device_kernelINS_4conv6kernel13ConvUniversalINS1_16ConvProblemShapeILNS1_8OperatorE2ELi3EEENS1_10collective14CollectiveConvINS1_46MainloopSm90TmaGmmaWarpSpecializedImplicitGemmILS5_2ELi11ELi3EN4cute5tupleIJNSA_1CILi2EEENSC_ILi1EEESE_EEENS1_36KernelImplicitTmaWarpSpecializedSm90ELi1EEENSB_IJNSC_ILi256EEENSB_IJNSC_ILi64EEEEEENSB_IJNSC_ILi32EEEEEEEEENS_6half_tESO_NSA_8TiledMMAINSA_8MMA_AtomIJNSA_4SM904GMMA25MMA_64x64x16_F32F16F16_SSILNSS_5MajorE1ELSU_1ELNSS_7ScaleInE1ELSV_1EEEEEENSA_6LayoutINSB_IJSE_SE_SE_EEENSB_IJNSC_ILi0EEES10_S10_EEEEENSB_IJNSA_10UnderscoreES13_S13_EEEEENS7_6detail26Sm90ImplicitGemmTileTraitsINSA_13SM90_TMA_LOADENSA_14ComposedLayoutINSA_7SwizzleILi3ELi4ELi3EEENSA_18smem_ptr_flag_bitsILi16EEENSY_INSB_IJNSB_IJSJ_NSC_ILi4EEEEEENSB_IJNSC_ILi8EEES1E_EEENSB_IJSE_NSC_ILi11EEEEEEEEENSB_IJNSB_IJSE_NSC_ILi2048EEEEEENSB_IJSJ_NSC_ILi512EEEEEENSB_IJS10_NSC_ILi8192EEEEEEEEEEEEEvEENS17_INSA_30SM90_TMA_LOAD_IM2COL_MULTICASTENS19_IS1B_S1D_NSY_INSB_IJNSB_IJSJ_SE_EEES1H_S1J_EEENSB_IJNSB_IJSE_S10_EEES1O_NSB_IJS10_S1L_EEEEEEEEEEvEEEENS_8epilogue10collective6detail29Sm90TmaWarpSpecializedAdapterINS26_15DefaultEpilogueISO_NSB_IJlNSB_IJSE_lllEEES10_EEES2B_NS25_6thread17LinearCombinationISO_Li1EffLNS2C_9ScaleType4KindE0ELNS_15FloatRoundStyleE2ESO_EENS_4gemm15EpilogueDefaultEEEEEvvEEEEvNT_6ParamsE,@function
        .size           _ZN7cutlass13device_kernelINS_4conv6kernel13ConvUniversalINS1_16ConvProblemShapeILNS1_8OperatorE2ELi3EEENS1_10collective14CollectiveConvINS1_46MainloopSm90TmaGmmaWarpSpecializedImplicitGemmILS5_2ELi11ELi3EN4cute5tupleIJNSA_1CILi2EEENSC_ILi1EEESE_EEENS1_36KernelImplicitTmaWarpSpecializedSm90ELi1EEENSB_IJNSC_ILi256EEENSB_IJNSC_ILi64EEEEEENSB_IJNSC_ILi32EEEEEEEEENS_6half_tESO_NSA_8TiledMMAINSA_8MMA_AtomIJNSA_4SM904GMMA25MMA_64x64x16_F32F16F16_SSILNSS_5MajorE1ELSU_1ELNSS_7ScaleInE1ELSV_1EEEEEENSA_6LayoutINSB_IJSE_SE_SE_EEENSB_IJNSC_ILi0EEES10_S10_EEEEENSB_IJNSA_10UnderscoreES13_S13_EEEEENS7_6detail26Sm90ImplicitGemmTileTraitsINSA_13SM90_TMA_LOADENSA_14ComposedLayoutINSA_7SwizzleILi3ELi4ELi3EEENSA_18smem_ptr_flag_bitsILi16EEENSY_INSB_IJNSB_IJSJ_NSC_ILi4EEEEEENSB_IJNSC_ILi8EEES1E_EEENSB_IJSE_NSC_ILi11EEEEEEEEENSB_IJNSB_IJSE_NSC_ILi2048EEEEEENSB_IJSJ_NSC_ILi512EEEEEENSB_IJS10_NSC_ILi8192EEEEEEEEEEEEEvEENS17_INSA_30SM90_TMA_LOAD_IM2COL_MULTICASTENS19_IS1B_S1D_NSY_INSB_IJNSB_IJSJ_SE_EEES1H_S1J_EEENSB_IJNSB_IJSE_S10_EEES1O_NSB_IJS10_S1L_EEEEEEEEEEvEEEENS_8epilogue10collective6detail29Sm90TmaWarpSpecializedAdapterINS26_15DefaultEpilogueISO_NSB_IJlNSB_IJSE_lllEEES10_EEES2B_NS25_6thread17LinearCombinationISO_Li1EffLNS2C_9ScaleType4KindE0ELNS_15FloatRoundStyleE2ESO_EENS_4gemm15EpilogueDefaultEEEEEvvEEEEvNT_6ParamsE,(.L_x_267 - _ZN7cutlass13device_kernelINS_4conv6kernel13ConvUniversalINS1_16ConvProblemShapeILNS1_8OperatorE2ELi3EEENS1_10collective14CollectiveConvINS1_46MainloopSm90TmaGmmaWarpSpecializedImplicitGemmILS5_2ELi11ELi3EN4cute5tupleIJNSA_1CILi2EEENSC_ILi1EEESE_EEENS1_36KernelImplicitTmaWarpSpecializedSm90ELi1EEENSB_IJNSC_ILi256EEENSB_IJNSC_ILi64EEEEEENSB_IJNSC_ILi32EEEEEEEEENS_6half_tESO_NSA_8TiledMMAINSA_8MMA_AtomIJNSA_4SM904GMMA25MMA_64x64x16_F32F16F16_SSILNSS_5MajorE1ELSU_1ELNSS_7ScaleInE1ELSV_1EEEEEENSA_6LayoutINSB_IJSE_SE_SE_EEENSB_IJNSC_ILi0EEES10_S10_EEEEENSB_IJNSA_10UnderscoreES13_S13_EEEEENS7_6detail26Sm90ImplicitGemmTileTraitsINSA_13SM90_TMA_LOADENSA_14ComposedLayoutINSA_7SwizzleILi3ELi4ELi3EEENSA_18smem_ptr_flag_bitsILi16EEENSY_INSB_IJNSB_IJSJ_NSC_ILi4EEEEEENSB_IJNSC_ILi8EEES1E_EEENSB_IJSE_NSC_ILi11EEEEEEEEENSB_IJNSB_IJSE_NSC_ILi2048EEEEEENSB_IJSJ_NSC_ILi512EEEEEENSB_IJS10_NSC_ILi8192EEEEEEEEEEEEEvEENS17_INSA_30SM90_TMA_LOAD_IM2COL_MULTICASTENS19_IS1B_S1D_NSY_INSB_IJNSB_IJSJ_SE_EEES1H_S1J_EEENSB_IJNSB_IJSE_S10_EEES1O_NSB_IJS10_S1L_EEEEEEEEEEvEEEENS_8epilogue10collective6detail29Sm90TmaWarpSpecializedAdapterINS26_15DefaultEpilogueISO_NSB_IJlNSB_IJSE_lllEEES10_EEES2B_NS25_6thread17LinearCombinationISO_Li1EffLNS2C_9ScaleType4KindE0ELNS_15FloatRoundStyleE2ESO_EENS_4gemm15EpilogueDefaultEEEEEvvEEEEvNT_6ParamsE)
        .other          _ZN7cutlass13device_kernelINS_4conv6kernel13ConvUniversalINS1_16ConvProblemShapeILNS1_8OperatorE2ELi3EEENS1_10collective14CollectiveConvINS1_46MainloopSm90TmaGmmaWarpSpecializedImplicitGemmILS5_2ELi11ELi3EN4cute5tupleIJNSA_1CILi2EEENSC_ILi1EEESE_EEENS1_36KernelImplicitTmaWarpSpecializedSm90ELi1EEENSB_IJNSC_ILi256EEENSB_IJNSC_ILi64EEEEEENSB_IJNSC_ILi32EEEEEEEEENS_6half_tESO_NSA_8TiledMMAINSA_8MMA_AtomIJNSA_4SM904GMMA25MMA_64x64x16_F32F16F16_SSILNSS_5MajorE1ELSU_1ELNSS_7ScaleInE1ELSV_1EEEEEENSA_6LayoutINSB_IJSE_SE_SE_EEENSB_IJNSC_ILi0EEES10_S10_EEEEENSB_IJNSA_10UnderscoreES13_S13_EEEEENS7_6detail26Sm90ImplicitGemmTileTraitsINSA_13SM90_TMA_LOADENSA_14ComposedLayoutINSA_7SwizzleILi3ELi4ELi3EEENSA_18smem_ptr_flag_bitsILi16EEENSY_INSB_IJNSB_IJSJ_NSC_ILi4EEEEEENSB_IJNSC_ILi8EEES1E_EEENSB_IJSE_NSC_ILi11EEEEEEEEENSB_IJNSB_IJSE_NSC_ILi2048EEEEEENSB_IJSJ_NSC_ILi512EEEEEENSB_IJS10_NSC_ILi8192EEEEEEEEEEEEEvEENS17_INSA_30SM90_TMA_LOAD_IM2COL_MULTICASTENS19_IS1B_S1D_NSY_INSB_IJNSB_IJSJ_SE_EEES1H_S1J_EEENSB_IJNSB_IJSE_S10_EEES1O_NSB_IJS10_S1L_EEEEEEEEEEvEEEENS_8epilogue10collective6detail29Sm90TmaWarpSpecializedAdapterINS26_15DefaultEpilogueISO_NSB_IJlNSB_IJSE_lllEEES10_EEES2B_NS25_6thread17LinearCombinationISO_Li1EffLNS2C_9ScaleType4KindE0ELNS_15FloatRoundStyleE2ESO_EENS_4gemm15EpilogueDefaultEEEEEvvEEEEvNT_6ParamsE,@"STO_CUDA_ENTRY STV_DEFAULT"
_ZN7cutlass13device_kernelINS_4conv6kernel13ConvUniversalINS1_16ConvProblemShapeILNS1_8OperatorE2ELi3EEENS1_10collective14CollectiveConvINS1_46MainloopSm90TmaGmmaWarpSpecializedImplicitGemmILS5_2ELi11ELi3EN4cute5tupleIJNSA_1CILi2EEENSC_ILi1EEESE_EEENS1_36KernelImplicitTmaWarpSpecializedSm90ELi1EEENSB_IJNSC_ILi256EEENSB_IJNSC_ILi64EEEEEENSB_IJNSC_ILi32EEEEEEEEENS_6half_tESO_NSA_8TiledMMAINSA_8MMA_AtomIJNSA_4SM904GMMA25MMA_64x64x16_F32F16F16_SSILNSS_5MajorE1ELSU_1ELNSS_7ScaleInE1ELSV_1EEEEEENSA_6LayoutINSB_IJSE_SE_SE_EEENSB_IJNSC_ILi0EEES10_S10_EEEEENSB_IJNSA_10UnderscoreES13_S13_EEEEENS7_6detail26Sm90ImplicitGemmTileTraitsINSA_13SM90_TMA_LOADENSA_14ComposedLayoutINSA_7SwizzleILi3ELi4ELi3EEENSA_18smem_ptr_flag_bitsILi16EEENSY_INSB_IJNSB_IJSJ_NSC_ILi4EEEEEENSB_IJNSC_ILi8EEES1E_EEENSB_IJSE_NSC_ILi11EEEEEEEEENSB_IJNSB_IJSE_NSC_ILi2048EEEEEENSB_IJSJ_NSC_ILi512EEEEEENSB_IJS10_NSC_ILi8192EEEEEEEEEEEEEvEENS17_INSA_30SM90_TMA_LOAD_IM2COL_MULTICASTENS19_IS1B_S1D_NSY_INSB_IJNSB_IJSJ_SE_EEES1H_S1J_EEENSB_IJNSB_IJSE_S10_EEES1O_NSB_IJS10_S1L_EEEEEEEEEEvEEEENS_8epilogue10collective6detail29Sm90TmaWarpSpecializedAdapterINS26_15DefaultEpilogueISO_NSB_IJlNSB_IJSE_lllEEES10_EEES2B_NS25_6thread17LinearCombinationISO_Li1EffLNS2C_9ScaleType4KindE0ELNS_15FloatRoundStyleE2ESO_EENS_4gemm15EpilogueDefaultEEEEEvvEEEEvNT_6ParamsE:
[----:B------:R-:W-:Y:S01]  /*0000*/  LDC R1, c[0x0][0x28] ;  /* 0x00000a00ff017b82 */ /* 0x000fe20000000800 */
[----:B------:R-:W0:Y:S01]  /*0010*/  S2R R16, SR_TID.X ;  /* 0x0000000000107919 */ /* 0x000e220000002100 */
[----:B------:R-:W-:Y:S01]  /*0020*/  ELECT P0, URZ, PT ;  /* 0x00000000003f782f */ /* 0x000fe20003800000 */
[----:B------:R-:W-:Y:S01]  /*0030*/  BSSY B0, `(.L_x_0) ;  /* 0x0000010000007945 */ /* 0x000fe20003800000 */
[----:B------:R-:W1:Y:S01]  /*0040*/  S2R R17, SR_CTAID.X ;  /* 0x0000000000117919 */ /* 0x000e620000002500 */
[--C-:B0-----:R-:W-:Y:S02]  /*0050*/  SHF.R.U32.HI R0, RZ, 0x5, R16.reuse ;  /* 0x00000005ff007819 */ /* 0x101fe40000011610 */
[----:B------:R-:W-:-:S03]  /*0060*/  SHF.R.U32.HI R3, RZ, 0x7, R16 ;  /* 0x00000007ff037819 */ /* 0x000fc60000011610 */
[----:B------:R-:W0:Y:S04]  /*0070*/  SHFL.IDX PT, R2, R0, RZ, 0x1f ;  /* 0x00001fff00027589 */ /* 0x000e2800000e0000 */
[----:B------:R2:W3:Y:S01]  /*0080*/  SHFL.IDX PT, R15, R3, RZ, 0x1f ;  /* 0x00001fff030f7589 */ /* 0x0004e200000e0000 */
[----:B0-----:R-:W-:-:S13]  /*0090*/  ISETP.NE.OR P0, PT, R2, RZ, !P0 ;  /* 0x000000ff0200720c */ /* 0x001fda0004705670 */
[----:B-123--:R-:W-:Y:S05]  /*00a0*/  @P0 BRA `(.L_x_1) ;  /* 0x0000000000200947 */ /* 0x00efea0003800000 */
[----:B------:R-:W-:Y:S02]  /*00b0*/  ULDC.64 UR4, c[0x0][0x198] ;  /* 0x0000660000047ab9 */ /* 0x000fe40000000a00 */
[----:B------:R-:W-:Y:S02]  /*00c0*/  UIADD3 UR6, UP0, UR4, 0xf0, URZ ;  /* 0x000000f004067890 */ /* 0x000fe4000ff1e03f */
[----:B------:R-:W-:Y:S02]  /*00d0*/  UIADD3 UR4, UP1, UR4, 0x1f0, URZ ;  /* 0x000001f004047890 */ /* 0x000fe4000ff3e03f */
[----:B------:R-:W-:Y:S02]  /*00e0*/  UIADD3.X UR7, URZ, UR5, URZ, UP0, !UPT ;  /* 0x000000053f077290 */ /* 0x000fe400087fe43f */
[----:B------:R-:W-:-:S07]  /*00f0*/  UIADD3.X UR5, URZ, UR5, URZ, UP1, !UPT ;  /* 0x000000053f057290 */ /* 0x000fce0008ffe43f */
[----:B------:R0:W-:Y:S02]  /*0100*/  UTMACCTL.PF [UR6] ;  /* 0x00000000060079b9 */ /* 0x0001e40008040000 */
[----:B------:R0:W-:Y:S02]  /*0110*/  UTMACCTL.PF [UR4] ;  /* 0x00000000040079b9 */ /* 0x0001e40008040000 */
[----:B0-----:R-:W-:Y:S01]  /*0120*/  NOP ;  /* 0x0000000000007918 */ /* 0x001fe20000000000 */
.L_x_1:
[----:B------:R-:W-:Y:S05]  /*0130*/  BSYNC B0 ;  /* 0x0000000000007941 */ /* 0x000fea0003800000 */
.L_x_0:
[----:B------:R-:W0:Y:S01]  /*0140*/  SHFL.IDX PT, R0, R0, RZ, 0x1f ;  /* 0x00001fff00007589 */ /* 0x000e2200000e0000 */
[----:B------:R-:W-:Y:S02]  /*0150*/  SHF.R.S32.HI R3, RZ, 0x1f, R16 ;  /* 0x0000001fff037819 */ /* 0x000fe40000011410 */
[----:B------:R-:W-:Y:S01]  /*0160*/  I2FP.F32.U32 R8, R17 ;  /* 0x0000001100087245 */ /* 0x000fe20000201000 */
[----:B------:R-:W1:Y:S01]  /*0170*/  S2R R18, SR_CTAID.Y ;  /* 0x0000000000127919 */ /* 0x000e620000002600 */
[----:B------:R-:W-:-:S04]  /*0180*/  LEA.HI R3, R3, R16, RZ, 0x7 ;  /* 0x0000001003037211 */ /* 0x000fc800078f38ff */
[----:B------:R-:W-:-:S05]  /*0190*/  LOP3.LUT R3, R3, 0xffffff80, RZ, 0xc0, !PT ;  /* 0xffffff8003037812 */ /* 0x000fca00078ec0ff */
[----:B------:R-:W-:-:S05]  /*01a0*/  IMAD.IADD R4, R16, 0x1, -R3 ;  /* 0x0000000110047824 */ /* 0x000fca00078e0a03 */
[----:B------:R-:W-:-:S04]  /*01b0*/  SHF.R.S32.HI R7, RZ, 0x1f, R4 ;  /* 0x0000001fff077819 */ /* 0x000fc80000011404 */
[----:B------:R-:W-:Y:S02]  /*01c0*/  LEA.HI R3, R7, R4, RZ, 0x3 ;  /* 0x0000000407037211 */ /* 0x000fe400078f18ff */
[----:B0-----:R-:W-:Y:S02]  /*01d0*/  ISETP.NE.AND P0, PT, R0, RZ, PT ;  /* 0x000000ff0000720c */ /* 0x001fe40003f05270 */
[--C-:B------:R-:W-:Y:S02]  /*01e0*/  SHF.R.S32.HI R5, RZ, 0x3, R3.reuse ;  /* 0x00000003ff057819 */ /* 0x100fe40000011403 */
[----:B------:R-:W-:Y:S02]  /*01f0*/  SHF.R.S32.HI R6, RZ, 0x1f, R3 ;  /* 0x0000001fff067819 */ /* 0x000fe40000011403 */
[----:B------:R-:W-:-:S07]  /*0200*/  SHF.R.S32.HI R3, RZ, 0x1f, R0 ;  /* 0x0000001fff037819 */ /* 0x000fce0000011400 */
[----:B-1----:R-:W-:Y:S05]  /*0210*/  @P0 BRA `(.L_x_2) ;  /* 0x00000000009c0947 */ /* 0x002fea0003800000 */
[----:B------:R-:W-:Y:S01]  /*0220*/  ELECT P0, URZ, PT ;  /* 0x00000000003f782f */ /* 0x000fe20003800000 */
[----:B------:R-:W-:-:S12]  /*0230*/  BSSY B0, `(.L_x_2) ;  /* 0x0000025000007945 */ /* 0x000fd80003800000 */
[----:B------:R-:W-:Y:S05]  /*0240*/  @!P0 BRA `(.L_x_3) ;  /* 0x00000000008c8947 */ /* 0x000fea0003800000 */
[----:B------:R-:W0:Y:S01]  /*0250*/  S2UR UR8, SR_CgaCtaId ;  /* 0x00000000000879c3 */ /* 0x000e220000008800 */
[----:B------:R-:W-:Y:S01]  /*0260*/  UMOV UR4, 0x400 ;  /* 0x0000040000047882 */ /* 0x000fe20000000000 */
[----:B------:R-:W-:Y:S01]  /*0270*/  UMOV UR5, 0x1 ;  /* 0x0000000100057882 */ /* 0x000fe20000000000 */
[----:B------:R-:W-:Y:S02]  /*0280*/  UMOV UR6, 0x2 ;  /* 0x0000000200067882 */ /* 0x000fe40000000000 */
[----:B------:R-:W-:-:S04]  /*0290*/  UIADD3 UR6, -UR6, 0x100000, URZ ;  /* 0x0010000006067890 */ /* 0x000fc8000fffe13f */
[----:B------:R-:W-:Y:S02]  /*02a0*/  USHF.L.U32 UR7, UR6, 0xb, URZ ;  /* 0x0000000b06077899 */ /* 0x000fe4000800063f */
[----:B------:R-:W-:Y:S02]  /*02b0*/  USHF.L.U32 UR6, UR6, 0x1, URZ ;  /* 0x0000000106067899 */ /* 0x000fe4000800063f */
[----:B0-----:R-:W-:Y:S02]  /*02c0*/  ULEA UR8, UR8, UR4, 0x18 ;  /* 0x0000000408087291 */ /* 0x001fe4000f8ec03f */
[----:B------:R-:W-:-:S04]  /*02d0*/  UIADD3 UR4, -UR5, 0x100000, URZ ;  /* 0x0010000005047890 */ /* 0x000fc8000fffe13f */
[----:B------:R-:W-:Y:S02]  /*02e0*/  USHF.L.U32 UR5, UR4, 0xb, URZ ;  /* 0x0000000b04057899 */ /* 0x000fe4000800063f */
[----:B------:R-:W-:Y:S01]  /*02f0*/  USHF.L.U32 UR4, UR4, 0x1, URZ ;  /* 0x0000000104047899 */ /* 0x000fe2000800063f */
[----:B------:R-:W0:Y:S11]  /*0300*/  FENCE.VIEW.ASYNC.S ;  /* 0x00000000000073c6 */ /* 0x000e360000000000 */
[----:B0-----:R0:W1:Y:S01]  /*0310*/  SYNCS.EXCH.64 URZ, [UR8+0x37000], UR4 ;  /* 0x03700004083f75b2 */ /* 0x0010620008000100 */
[----:B------:R0:W2:Y:S01]  /*0320*/  SYNCS.EXCH.64 URZ, [UR8+0x37058], UR6 ;  /* 0x03705806083f75b2 */ /* 0x0000a20008000100 */
[----:B------:R0:W3:Y:S01]  /*0330*/  SYNCS.EXCH.64 URZ, [UR8+0x37008], UR4 ;  /* 0x03700804083f75b2 */ /* 0x0000e20008000100 */
[----:B------:R0:W4:Y:S01]  /*0340*/  SYNCS.EXCH.64 URZ, [UR8+0x37060], UR6 ;  /* 0x03706006083f75b2 */ /* 0x0001220008000100 */
[----:B------:R0:W0:Y:S01]  /*0350*/  SYNCS.EXCH.64 URZ, [UR8+0x37010], UR4 ;  /* 0x03701004083f75b2 */ /* 0x0000220008000100 */
        /* <DEDUP_REMOVED lines=17> */
[----:B------:R-:W-:Y:S01]  /*0470*/  NOP ;  /* 0x0000000000007918 */ /* 0x000fe20000000000 */
.L_x_3:
[----:B0-----:R-:W-:Y:S05]  /*0480*/  BSYNC B0 ;  /* 0x0000000000007941 */ /* 0x001fea0003800000 */
.L_x_2:
[----:B------:R-:W-:Y:S01]  /*0490*/  ULDC UR4, c[0x0][0x150] ;  /* 0x0000540000047ab9 */ /* 0x000fe20000000800 */
[----:B------:R-:W-:Y:S01]  /*04a0*/  LEA.HI R6, R6, R5, RZ, 0x2 ;  /* 0x0000000506067211 */ /* 0x000fe200078f10ff */
[----:B------:R-:W-:Y:S01]  /*04b0*/  FMUL R8, R8, UR4 ;  /* 0x0000000408087c20 */ /* 0x000fe20008400000 */
[----:B------:R-:W-:Y:S01]  /*04c0*/  LEA.HI R3, R3, R0, RZ, 0x2 ;  /* 0x0000000003037211 */ /* 0x000fe200078f10ff */
[----:B------:R-:W-:Y:S01]  /*04d0*/  ULDC UR4, c[0x0][0x154] ;  /* 0x0000550000047ab9 */ /* 0x000fe20000000800 */
[----:B------:R-:W-:Y:S01]  /*04e0*/  LOP3.LUT R6, R6, 0xfffffffc, RZ, 0xc0, !PT ;  /* 0xfffffffc06067812 */ /* 0x000fe200078ec0ff */
[----:B------:R-:W0:Y:S01]  /*04f0*/  LDC R10, c[0x0][0x140] ;  /* 0x00005000ff0a7b82 */ /* 0x000e220000000800 */
[----:B------:R-:W-:Y:S01]  /*0500*/  LOP3.LUT R3, R3, 0x3ffffffc, RZ, 0xc0, !PT ;  /* 0x3ffffffc03037812 */ /* 0x000fe200078ec0ff */
[----:B------:R-:W5:Y:S01]  /*0510*/  F2I.U32.TRUNC.NTZ R8, R8 ;  /* 0x0000000800087305 */ /* 0x000f62000020f000 */
[----:B------:R-:W-:Y:S01]  /*0520*/  LOP3.LUT P0, RZ, R4, 0x7, RZ, 0xc0, !PT ;  /* 0x0000000704ff7812 */ /* 0x000fe2000780c0ff */
[----:B------:R-:W-:Y:S01]  /*0530*/  IMAD.IADD R6, R5, 0x1, -R6 ;  /* 0x0000000105067824 */ /* 0x000fe200078e0a06 */
[----:B------:R-:W-:Y:S01]  /*0540*/  I2FP.F32.U32 R5, R18 ;  /* 0x0000001200057245 */ /* 0x000fe20000201000 */
[----:B------:R-:W-:Y:S01]  /*0550*/  IMAD.IADD R3, R0, 0x1, -R3 ;  /* 0x0000000100037824 */ /* 0x000fe200078e0a03 */
[----:B------:R-:W-:Y:S01]  /*0560*/  ISETP.NE.AND P3, PT, R15, 0x1, PT ;  /* 0x000000010f00780c */ /* 0x000fe20003f65270 */
[----:B------:R-:W-:Y:S01]  /*0570*/  NOP ;  /* 0x0000000000007918 */ /* 0x000fe20000000000 */
[----:B------:R-:W-:Y:S01]  /*0580*/  NOP ;  /* 0x0000000000007918 */ /* 0x000fe20000000000 */
[----:B------:R-:W-:-:S02]  /*0590*/  IMAD R6, R3, 0x4, R6 ;  /* 0x0000000403067824 */ /* 0x000fc400078e0206 */
[----:B------:R-:W-:Y:S01]  /*05a0*/  FMUL R9, R5, UR4 ;  /* 0x0000000405097c20 */ /* 0x000fe20008400000 */
[----:B------:R-:W-:Y:S01]  /*05b0*/  ULDC UR4, c[0x0][0x144] ;  /* 0x0000510000047ab9 */ /* 0x000fe20000000800 */
[C---:B------:R-:W-:Y:S01]  /*05c0*/  IMAD.SHL.U32 R5, R6.reuse, 0x4, RZ ;  /* 0x0000000406057824 */ /* 0x040fe200078e00ff */
[----:B------:R-:W-:Y:S01]  /*05d0*/  LEA.HI R0, R6, R6, RZ, 0x1 ;  /* 0x0000000606007211 */ /* 0x000fe200078f08ff */
[----:B-----5:R-:W-:Y:S02]  /*05e0*/  IMAD.MOV R12, RZ, RZ, -R8 ;  /* 0x000000ffff0c7224 */ /* 0x020fe400078e0a08 */
[----:B------:R-:W5:Y:S01]  /*05f0*/  F2I.U32.TRUNC.NTZ R9, R9 ;  /* 0x0000000900097305 */ /* 0x000f62000020f000 */
[----:B------:R-:W-:Y:S01]  /*0600*/  LOP3.LUT R3, R0, 0xfffffffe, RZ, 0xc0, !PT ;  /* 0xfffffffe00037812 */ /* 0x000fe200078ec0ff */
[----:B------:R-:W-:Y:S01]  /*0610*/  IMAD R0, R12, UR4, R17 ;  /* 0x000000040c007c24 */ /* 0x000fe2000f8e0211 */
[----:B------:R-:W-:-:S03]  /*0620*/  ULDC UR4, c[0x0][0x148] ;  /* 0x0000520000047ab9 */ /* 0x000fc60000000800 */
[C---:B------:R-:W-:Y:S01]  /*0630*/  IMAD.IADD R3, R6.reuse, 0x1, -R3 ;  /* 0x0000000106037824 */ /* 0x040fe200078e0a03 */
[----:B------:R-:W-:Y:S02]  /*0640*/  LOP3.LUT R6, R6, 0xc, R5, 0x78, !PT ;  /* 0x0000000c06067812 */ /* 0x000fe400078e7805 */
[----:B0-----:R-:W-:Y:S02]  /*0650*/  ISETP.EQ.U32.AND P1, PT, R10, 0x1, PT ;  /* 0x000000010a00780c */ /* 0x001fe40003f22070 */
[----:B------:R-:W-:Y:S02]  /*0660*/  ISETP.NE.AND P4, PT, R3, R0, PT ;  /* 0x000000000300720c */ /* 0x000fe40003f85270 */
[----:B------:R-:W-:Y:S01]  /*0670*/  SHF.R.S32.HI R3, RZ, 0x1f, R2 ;  /* 0x0000001fff037819 */ /* 0x000fe20000011402 */
[----:B-----5:R-:W-:Y:S01]  /*0680*/  IMAD.MOV R5, RZ, RZ, -R9 ;  /* 0x000000ffff057224 */ /* 0x020fe200078e0a09 */
[----:B------:R-:W-:Y:S01]  /*0690*/  ISETP.LT.U32.AND P0, PT, R6, 0x2, !P0 ;  /* 0x000000020600780c */ /* 0x000fe20004701070 */
[----:B------:R-:W-:Y:S01]  /*06a0*/  IMAD.MOV.U32 R9, RZ, RZ, 0x1 ;  /* 0x00000001ff097424 */ /* 0x000fe200078e00ff */
[----:B------:R-:W-:Y:S01]  /*06b0*/  LEA.HI R3, R3, R2, RZ, 0x2 ;  /* 0x0000000203037211 */ /* 0x000fe200078f10ff */
[----:B------:R-:W-:-:S03]  /*06c0*/  IMAD R5, R5, UR4, R18 ;  /* 0x0000000405057c24 */ /* 0x000fc6000f8e0212 */
[----:B------:R-:W-:-:S03]  /*06d0*/  LOP3.LUT R3, R3, 0xfffffffc, RZ, 0xc0, !PT ;  /* 0xfffffffc03037812 */ /* 0x000fc600078ec0ff */
[----:B------:R-:W-:Y:S02]  /*06e0*/  @P4 LEA.HI R0, R6, R6, RZ, 0x1 ;  /* 0x0000000606004211 */ /* 0x000fe400078f08ff */
[----:B------:R-:W-:Y:S02]  /*06f0*/  IMAD.IADD R12, R2, 0x1, -R3 ;  /* 0x00000001020c7824 */ /* 0x000fe400078e0a03 */
[----:B------:R-:W-:-:S04]  /*0700*/  @P4 SHF.R.S32.HI R0, RZ, 0x1, R0 ;  /* 0x00000001ff004819 */ /* 0x000fc80000011400 */
[----:B------:R-:W-:Y:S02]  /*0710*/  @P4 ISETP.NE.AND P5, PT, R0, R5, PT ;  /* 0x000000050000420c */ /* 0x000fe40003fa5270 */
[----:B------:R-:W-:Y:S02]  /*0720*/  LOP3.LUT P2, RZ, R15, R12, RZ, 0xfc, !PT ;  /* 0x0000000c0fff7212 */ /* 0x000fe4000784fcff */
[----:B------:R-:W-:Y:S02]  /*0730*/  SEL R0, RZ, 0x1, !P0 ;  /* 0x00000001ff007807 */ /* 0x000fe40004000000 */
[----:B------:R-:W-:Y:S02]  /*0740*/  SEL R8, RZ, 0x1, P2 ;  /* 0x00000001ff087807 */ /* 0x000fe40001000000 */
[----:B------:R-:W-:Y:S02]  /*0750*/  @P4 SEL R9, RZ, 0x1, P5 ;  /* 0x00000001ff094807 */ /* 0x000fe40002800000 */
[----:B------:R-:W-:-:S02]  /*0760*/  SEL R8, R8, 0x2, P3 ;  /* 0x0000000208087807 */ /* 0x000fc40001800000 */
[----:B------:R-:W-:Y:S01]  /*0770*/  LOP3.LUT R9, R9, R0, RZ, 0xc0, !PT ;  /* 0x0000000009097212 */ /* 0x000fe200078ec0ff */
[----:B------:R-:W-:Y:S06]  /*0780*/  @!P1 BRA `(.L_x_4) ;  /* 0x0000000000089947 */ /* 0x000fec0003800000 */
[----:B-1234-:R-:W-:Y:S01]  /*0790*/  UCGABAR_ARV ;  /* 0x00000000000079c7 */ /* 0x01efe20008000000 */
[----:B------:R-:W-:Y:S05]  /*07a0*/  BRA `(.L_x_5) ;  /* 0x0000000000047947 */ /* 0x000fea0003800000 */
.L_x_4:
[----:B-1234-:R-:W-:Y:S01]  /*07b0*/  NOP ;  /* 0x0000000000007918 */ /* 0x01efe20000000000 */
.L_x_5:
[----:B------:R-:W-:Y:S01]  /*07c0*/  ULDC.64 UR4, c[0x0][0x618] ;  /* 0x0001860000047ab9 */ /* 0x000fe20000000a00 */
[----:B------:R-:W-:Y:S01]  /*07d0*/  ULDC.64 UR12, c[0x0][0x208] ;  /* 0x00008200000c7ab9 */ /* 0x000fe20000000a00 */
[----:B------:R-:W-:-:S04]  /*07e0*/  ISETP.NE.U32.AND P0, PT, RZ, UR4, PT ;  /* 0x00000004ff007c0c */ /* 0x000fc8000bf05070 */
[----:B------:R-:W-:-:S13]  /*07f0*/  ISETP.NE.AND.EX P0, PT, RZ, UR5, PT, P0 ;  /* 0x00000005ff007c0c */ /* 0x000fda000bf05300 */
[----:B------:R-:W-:Y:S05]  /*0800*/  @!P0 BRA `(.L_x_6) ;  /* 0x00000000001c8947 */ /* 0x000fea0003800000 */
[----:B------:R-:W0:Y:S02]  /*0810*/  LDC.64 R2, c[0x0][0x618] ;  /* 0x00018600ff027b82 */ /* 0x000e240000000a00 */
[----:B0-----:R-:W2:Y:S02]  /*0820*/  LDG.E.64 R2, desc[UR12][R2.64] ;  /* 0x0000000c02027981 */ /* 0x001ea4000c1e1b00 */
[----:B--2---:R-:W-:-:S04]  /*0830*/  ISETP.NE.U32.AND P0, PT, R2, RZ, PT ;  /* 0x000000ff0200720c */ /* 0x004fc80003f05070 */
[----:B------:R-:W-:-:S13]  /*0840*/  ISETP.NE.AND.EX P0, PT, R3, RZ, PT, P0 ;  /* 0x000000ff0300720c */ /* 0x000fda0003f05300 */
[----:B------:R-:W-:Y:S05]  /*0850*/  @!P0 BRA `(.L_x_6) ;  /* 0x0000000000088947 */ /* 0x000fea0003800000 */
[----:B------:R0:W5:Y:S01]  /*0860*/  LD.E R0, desc[UR12][R2.64] ;  /* 0x0000000c02007980 */ /* 0x000162000c101900 */
[----:B------:R-:W-:Y:S05]  /*0870*/  BRA `(.L_x_7) ;  /* 0x0000000000207947 */ /* 0x000fea0003800000 */
.L_x_6:
[----:B------:R-:W-:Y:S02]  /*0880*/  ULDC.64 UR4, c[0x0][0x608] ;  /* 0x0001820000047ab9 */ /* 0x000fe40000000a00 */
[----:B------:R-:W-:-:S04]  /*0890*/  ISETP.NE.U32.AND P0, PT, RZ, UR4, PT ;  /* 0x00000004ff007c0c */ /* 0x000fc8000bf05070 */
[----:B------:R-:W-:-:S13]  /*08a0*/  ISETP.NE.AND.EX P0, PT, RZ, UR5, PT, P0 ;  /* 0x00000005ff007c0c */ /* 0x000fda000bf05300 */
[----:B------:R-:W-:Y:S05]  /*08b0*/  @!P0 BRA `(.L_x_8) ;  /* 0x00000000000c8947 */ /* 0x000fea0003800000 */
[----:B------:R-:W0:Y:S02]  /*08c0*/  LDC.64 R2, c[0x0][0x608] ;  /* 0x00018200ff027b82 */ /* 0x000e240000000a00 */
[----:B0-----:R1:W5:Y:S01]  /*08d0*/  LDG.E R0, desc[UR12][R2.64] ;  /* 0x0000000c02007981 */ /* 0x001362000c1e1900 */
[----:B------:R-:W-:Y:S05]  /*08e0*/  BRA `(.L_x_7) ;  /* 0x0000000000047947 */ /* 0x000fea0003800000 */
.L_x_8:
[----:B------:R-:W2:Y:S02]  /*08f0*/  LDC R0, c[0x0][0x600] ;  /* 0x00018000ff007b82 */ /* 0x000ea40000000800 */
.L_x_7:
[----:B------:R-:W-:Y:S02]  /*0900*/  ULDC.64 UR4, c[0x0][0x620] ;  /* 0x0001880000047ab9 */ /* 0x000fe40000000a00 */
[----:B------:R-:W-:-:S04]  /*0910*/  ISETP.NE.U32.AND P0, PT, RZ, UR4, PT ;  /* 0x00000004ff007c0c */ /* 0x000fc8000bf05070 */
[----:B------:R-:W-:-:S13]  /*0920*/  ISETP.NE.AND.EX P0, PT, RZ, UR5, PT, P0 ;  /* 0x00000005ff007c0c */ /* 0x000fda000bf05300 */
[----:B------:R-:W-:Y:S05]  /*0930*/  @!P0 BRA `(.L_x_9) ;  /* 0x00000000001c8947 */ /* 0x000fea0003800000 */
[----:B01----:R-:W0:Y:S02]  /*0940*/  LDC.64 R2, c[0x0][0x620] ;  /* 0x00018800ff027b82 */ /* 0x003e240000000a00 */
[----:B0-----:R-:W3:Y:S02]  /*0950*/  LDG.E.64 R2, desc[UR12][R2.64] ;  /* 0x0000000c02027981 */ /* 0x001ee4000c1e1b00 */
[----:B---3--:R-:W-:-:S04]  /*0960*/  ISETP.NE.U32.AND P0, PT, R2, RZ, PT ;  /* 0x000000ff0200720c */ /* 0x008fc80003f05070 */
[----:B------:R-:W-:-:S13]  /*0970*/  ISETP.NE.AND.EX P0, PT, R3, RZ, PT, P0 ;  /* 0x000000ff0300720c */ /* 0x000fda0003f05300 */
[----:B------:R-:W-:Y:S05]  /*0980*/  @!P0 BRA `(.L_x_9) ;  /* 0x0000000000088947 */ /* 0x000fea0003800000 */
[----:B------:R0:W5:Y:S01]  /*0990*/  LD.E R2, desc[UR12][R2.64] ;  /* 0x0000000c02027980 */ /* 0x000162000c101900 */
[----:B------:R-:W-:Y:S05]  /*09a0*/  BRA `(.L_x_10) ;  /* 0x0000000000207947 */ /* 0x000fea0003800000 */
.L_x_9:
[----:B------:R-:W-:Y:S02]  /*09b0*/  ULDC.64 UR4, c[0x0][0x610] ;  /* 0x0001840000047ab9 */ /* 0x000fe40000000a00 */
[----:B------:R-:W-:-:S04]  /*09c0*/  ISETP.NE.U32.AND P0, PT, RZ, UR4, PT ;  /* 0x00000004ff007c0c */ /* 0x000fc8000bf05070 */
[----:B------:R-:W-:-:S13]  /*09d0*/  ISETP.NE.AND.EX P0, PT, RZ, UR5, PT, P0 ;  /* 0x00000005ff007c0c */ /* 0x000fda000bf05300 */
[----:B------:R-:W-:Y:S05]  /*09e0*/  @!P0 BRA `(.L_x_11) ;  /* 0x00000000000c8947 */ /* 0x000fea0003800000 */
[----:B01----:R-:W0:Y:S02]  /*09f0*/  LDC.64 R2, c[0x0][0x610] ;  /* 0x00018400ff027b82 */ /* 0x003e240000000a00 */
[----:B0-----:R1:W5:Y:S01]  /*0a00*/  LDG.E R2, desc[UR12][R2.64] ;  /* 0x0000000c02027981 */ /* 0x001362000c1e1900 */
[----:B------:R-:W-:Y:S05]  /*0a10*/  BRA `(.L_x_10) ;  /* 0x0000000000047947 */ /* 0x000fea0003800000 */
.L_x_11:
[----:B01----:R-:W3:Y:S02]  /*0a20*/  LDC R2, c[0x0][0x604] ;  /* 0x00018100ff027b82 */ /* 0x003ee40000000800 */
.L_x_10:
[----:B01----:R-:W0:Y:S01]  /*0a30*/  LDC R3, c[0x0][0x4d8] ;  /* 0x00013600ff037b82 */ /* 0x003e220000000800 */
[----:B------:R-:W-:-:S07]  /*0a40*/  IABS R21, R18 ;  /* 0x0000001200157213 */ /* 0x000fce0000000000 */
[----:B------:R-:W1:Y:S08]  /*0a50*/  LDC R19, c[0x0][0x4dc] ;  /* 0x00013700ff137b82 */ /* 0x000e700000000800 */
[----:B------:R-:W4:Y:S01]  /*0a60*/  LDC R152, c[0x0][0x4e0] ;  /* 0x00013800ff987b82 */ /* 0x000f220000000800 */
[----:B0-----:R-:W-:-:S05]  /*0a70*/  VIADD R3, R3, 0x3f ;  /* 0x0000003f03037836 */ /* 0x001fca0000000000 */
[----:B------:R-:W-:Y:S02]  /*0a80*/  SHF.R.S32.HI R10, RZ, 0x1f, R3 ;  /* 0x0000001fff0a7819 */ /* 0x000fe40000011403 */
[----:B-1----:R-:W-:Y:S02]  /*0a90*/  IABS R22, R19 ;  /* 0x0000001300167213 */ /* 0x002fe40000000000 */
[----:B------:R-:W-:Y:S02]  /*0aa0*/  LEA.HI R10, R10, R3, RZ, 0x6 ;  /* 0x000000030a0a7211 */ /* 0x000fe400078f30ff */
[----:B------:R-:W0:Y:S02]  /*0ab0*/  I2F.RP R14, R22 ;  /* 0x00000016000e7306 */ /* 0x000e240000209400 */
[----:B------:R-:W-:-:S04]  /*0ac0*/  SHF.R.S32.HI R13, RZ, 0x6, R10 ;  /* 0x00000006ff0d7819 */ /* 0x000fc8000001140a */
[-C--:B------:R-:W-:Y:S02]  /*0ad0*/  IABS R20, R13.reuse ;  /* 0x0000000d00147213 */ /* 0x080fe40000000000 */
[----:B------:R-:W-:Y:S02]  /*0ae0*/  IABS R23, R13 ;  /* 0x0000000d00177213 */ /* 0x000fe40000000000 */
[----:B------:R-:W1:Y:S08]  /*0af0*/  I2F.RP R3, R20 ;  /* 0x0000001400037306 */ /* 0x000e700000209400 */
[----:B0-----:R-:W-:Y:S08]  /*0b00*/  MUFU.RCP R14, R14 ;  /* 0x0000000e000e7308 */ /* 0x001ff00000001000 */
[----:B-1----:R-:W0:Y:S02]  /*0b10*/  MUFU.RCP R3, R3 ;  /* 0x0000000300037308 */ /* 0x002e240000001000 */
[----:B0-----:R-:W-:-:S06]  /*0b20*/  VIADD R10, R3, 0xffffffe ;  /* 0x0ffffffe030a7836 */ /* 0x001fcc0000000000 */
[----:B------:R0:W1:Y:S02]  /*0b30*/  F2I.FTZ.U32.TRUNC.NTZ R11, R10 ;  /* 0x0000000a000b7305 */ /* 0x000064000021f000 */
[----:B0-----:R-:W-:Y:S02]  /*0b40*/  IMAD.MOV.U32 R10, RZ, RZ, RZ ;  /* 0x000000ffff0a7224 */ /* 0x001fe400078e00ff */
[----:B-1----:R-:W-:-:S04]  /*0b50*/  IMAD.MOV R5, RZ, RZ, -R11 ;  /* 0x000000ffff057224 */ /* 0x002fc800078e0a0b */
[----:B------:R-:W-:-:S04]  /*0b60*/  IMAD R5, R5, R20, RZ ;  /* 0x0000001405057224 */ /* 0x000fc800078e02ff */
[----:B------:R-:W-:-:S04]  /*0b70*/  IMAD.HI.U32 R11, R11, R5, R10 ;  /* 0x000000050b0b7227 */ /* 0x000fc800078e000a */
[----:B------:R-:W-:Y:S02]  /*0b80*/  IMAD.MOV.U32 R10, RZ, RZ, R21 ;  /* 0x000000ffff0a7224 */ /* 0x000fe400078e0015 */
[----:B------:R-:W-:Y:S02]  /*0b90*/  IMAD.MOV R5, RZ, RZ, -R23 ;  /* 0x000000ffff057224 */ /* 0x000fe400078e0a17 */
[----:B------:R-:W-:-:S04]  /*0ba0*/  IMAD.HI.U32 R3, R11, R10, RZ ;  /* 0x0000000a0b037227 */ /* 0x000fc800078e00ff */
[----:B------:R-:W-:Y:S02]  /*0bb0*/  IMAD R5, R3, R5, R10 ;  /* 0x0000000503057224 */ /* 0x000fe400078e020a */
[----:B------:R-:W-:Y:S01]  /*0bc0*/  VIADD R10, R14, 0xffffffe ;  /* 0x0ffffffe0e0a7836 */ /* 0x000fe20000000000 */
[----:B----4-:R-:W-:Y:S02]  /*0bd0*/  IABS R14, R152 ;  /* 0x00000098000e7213 */ /* 0x010fe40000000000 */
[----:B------:R-:W-:Y:S01]  /*0be0*/  ISETP.GT.U32.AND P2, PT, R20, R5, PT ;  /* 0x000000051400720c */ /* 0x000fe20003f44070 */
[----:B------:R0:W1:Y:S02]  /*0bf0*/  F2I.FTZ.U32.TRUNC.NTZ R11, R10 ;  /* 0x0000000a000b7305 */ /* 0x000064000021f000 */
[----:B0-----:R-:W-:-:S10]  /*0c00*/  IMAD.MOV.U32 R10, RZ, RZ, RZ ;  /* 0x000000ffff0a7224 */ /* 0x001fd400078e00ff */
[----:B------:R-:W-:Y:S02]  /*0c10*/  @!P2 IMAD.IADD R5, R5, 0x1, -R20 ;  /* 0x000000010505a824 */ /* 0x000fe400078e0a14 */
[----:B------:R-:W-:Y:S01]  /*0c20*/  @!P2 VIADD R3, R3, 0x1 ;  /* 0x000000010303a836 */ /* 0x000fe20000000000 */
[----:B------:R-:W-:Y:S02]  /*0c30*/  ISETP.NE.AND P2, PT, R13, RZ, PT ;  /* 0x000000ff0d00720c */ /* 0x000fe40003f45270 */
[----:B------:R-:W-:Y:S02]  /*0c40*/  ISETP.GE.U32.AND P0, PT, R5, R20, PT ;  /* 0x000000140500720c */ /* 0x000fe40003f06070 */
[----:B------:R-:W-:-:S04]  /*0c50*/  LOP3.LUT R5, R18, R13, RZ, 0x3c, !PT ;  /* 0x0000000d12057212 */ /* 0x000fc800078e3cff */
[----:B------:R-:W-:-:S07]  /*0c60*/  ISETP.GE.AND P3, PT, R5, RZ, PT ;  /* 0x000000ff0500720c */ /* 0x000fce0003f66270 */
[----:B------:R-:W-:-:S04]  /*0c70*/  @P0 VIADD R3, R3, 0x1 ;  /* 0x0000000103030836 */ /* 0x000fc80000000000 */
[----:B------:R-:W-:Y:S02]  /*0c80*/  IMAD.MOV.U32 R20, RZ, RZ, R3 ;  /* 0x000000ffff147224 */ /* 0x000fe400078e0003 */
[----:B-1----:R-:W-:Y:S02]  /*0c90*/  IMAD.MOV R3, RZ, RZ, -R11 ;  /* 0x000000ffff037224 */ /* 0x002fe400078e0a0b */
[----:B------:R-:W-:Y:S01]  /*0ca0*/  @!P3 IMAD.MOV R20, RZ, RZ, -R20 ;  /* 0x000000ffff14b224 */ /* 0x000fe200078e0a14 */
[----:B------:R-:W-:Y:S01]  /*0cb0*/  @!P2 LOP3.LUT R20, RZ, R13, RZ, 0x33, !PT ;  /* 0x0000000dff14a212 */ /* 0x000fe200078e33ff */
[----:B------:R-:W-:-:S03]  /*0cc0*/  IMAD R3, R3, R22, RZ ;  /* 0x0000001603037224 */ /* 0x000fc600078e02ff */
[----:B------:R-:W-:Y:S01]  /*0cd0*/  IABS R5, R20 ;  /* 0x0000001400057213 */ /* 0x000fe20000000000 */
[----:B------:R-:W-:-:S04]  /*0ce0*/  IMAD.HI.U32 R10, R11, R3, R10 ;  /* 0x000000030b0a7227 */ /* 0x000fc800078e000a */
[----:B------:R-:W-:Y:S02]  /*0cf0*/  IMAD.MOV.U32 R3, RZ, RZ, R5 ;  /* 0x000000ffff037224 */ /* 0x000fe400078e0005 */
[----:B------:R-:W0:Y:S02]  /*0d00*/  I2F.RP R5, R14 ;  /* 0x0000000e00057306 */ /* 0x000e240000209400 */
[----:B------:R-:W-:-:S04]  /*0d10*/  IMAD.HI.U32 R10, R10, R3, RZ ;  /* 0x000000030a0a7227 */ /* 0x000fc800078e00ff */
[----:B------:R-:W-:-:S04]  /*0d20*/  IMAD.MOV R11, RZ, RZ, -R10 ;  /* 0x000000ffff0b7224 */ /* 0x000fc800078e0a0a */
[C---:B------:R-:W-:Y:S01]  /*0d30*/  IMAD R3, R22.reuse, R11, R3 ;  /* 0x0000000b16037224 */ /* 0x040fe200078e0203 */
[----:B0-----:R-:W0:Y:S04]  /*0d40*/  MUFU.RCP R5, R5 ;  /* 0x0000000500057308 */ /* 0x001e280000001000 */
[----:B------:R-:W-:-:S13]  /*0d50*/  ISETP.GT.U32.AND P2, PT, R22, R3, PT ;  /* 0x000000031600720c */ /* 0x000fda0003f44070 */
[----:B------:R-:W-:Y:S02]  /*0d60*/  @!P2 IMAD.IADD R3, R3, 0x1, -R22 ;  /* 0x000000010303a824 */ /* 0x000fe400078e0a16 */
[----:B------:R-:W-:Y:S01]  /*0d70*/  @!P2 VIADD R10, R10, 0x1 ;  /* 0x000000010a0aa836 */ /* 0x000fe20000000000 */
[----:B------:R-:W-:Y:S01]  /*0d80*/  ISETP.NE.AND P2, PT, R19, RZ, PT ;  /* 0x000000ff1300720c */ /* 0x000fe20003f45270 */
[----:B0-----:R-:W-:Y:S01]  /*0d90*/  VIADD R11, R5, 0xffffffe ;  /* 0x0ffffffe050b7836 */ /* 0x001fe20000000000 */
[----:B------:R-:W-:Y:S02]  /*0da0*/  ISETP.GE.U32.AND P0, PT, R3, R22, PT ;  /* 0x000000160300720c */ /* 0x000fe40003f06070 */
[----:B------:R-:W-:-:S03]  /*0db0*/  LOP3.LUT R3, R20, R19, RZ, 0x3c, !PT ;  /* 0x0000001314037212 */ /* 0x000fc600078e3cff */
[----:B------:R-:W0:Y:S01]  /*0dc0*/  F2I.FTZ.U32.TRUNC.NTZ R11, R11 ;  /* 0x0000000b000b7305 */ /* 0x000e22000021f000 */
[----:B------:R-:W-:-:S07]  /*0dd0*/  ISETP.GE.AND P3, PT, R3, RZ, PT ;  /* 0x000000ff0300720c */ /* 0x000fce0003f66270 */
[----:B------:R-:W-:-:S04]  /*0de0*/  @P0 VIADD R10, R10, 0x1 ;  /* 0x000000010a0a0836 */ /* 0x000fc80000000000 */
[----:B------:R-:W-:Y:S02]  /*0df0*/  IMAD.MOV.U32 R21, RZ, RZ, R10 ;  /* 0x000000ffff157224 */ /* 0x000fe400078e000a */
[----:B------:R-:W-:Y:S02]  /*0e00*/  IMAD.MOV.U32 R10, RZ, RZ, RZ ;  /* 0x000000ffff0a7224 */ /* 0x000fe400078e00ff */
[----:B0-----:R-:W-:Y:S02]  /*0e10*/  IMAD.MOV R3, RZ, RZ, -R11 ;  /* 0x000000ffff037224 */ /* 0x001fe400078e0a0b */
[----:B------:R-:W-:Y:S01]  /*0e20*/  @!P3 IMAD.MOV R21, RZ, RZ, -R21 ;  /* 0x000000ffff15b224 */ /* 0x000fe200078e0a15 */
[----:B------:R-:W-:Y:S01]  /*0e30*/  @!P2 LOP3.LUT R21, RZ, R19, RZ, 0x33, !PT ;  /* 0x00000013ff15a212 */ /* 0x000fe200078e33ff */
[----:B------:R-:W-:-:S03]  /*0e40*/  IMAD R3, R3, R14, RZ ;  /* 0x0000000e03037224 */ /* 0x000fc600078e02ff */
[----:B------:R-:W-:Y:S01]  /*0e50*/  IABS R5, R21 ;  /* 0x0000001500057213 */ /* 0x000fe20000000000 */
[----:B------:R-:W-:-:S06]  /*0e60*/  IMAD.HI.U32 R10, R11, R3, R10 ;  /* 0x000000030b0a7227 */ /* 0x000fcc00078e000a */
[----:B------:R-:W-:-:S04]  /*0e70*/  IMAD.HI.U32 R3, R10, R5, RZ ;  /* 0x000000050a037227 */ /* 0x000fc800078e00ff */
[----:B------:R-:W-:-:S04]  /*0e80*/  IMAD.MOV R10, RZ, RZ, -R3 ;  /* 0x000000ffff0a7224 */ /* 0x000fc800078e0a03 */
[----:B------:R-:W-:Y:S02]  /*0e90*/  IMAD R5, R14, R10, R5 ;  /* 0x0000000a0e057224 */ /* 0x000fe400078e0205 */
[----:B------:R-:W-:-:S03]  /*0ea0*/  IMAD.MOV R10, RZ, RZ, -R21 ;  /* 0x000000ffff0a7224 */ /* 0x000fc600078e0a15 */
[----:B------:R-:W-:-:S13]  /*0eb0*/  ISETP.GT.U32.AND P2, PT, R14, R5, PT ;  /* 0x000000050e00720c */ /* 0x000fda0003f44070 */
[----:B------:R-:W-:Y:S02]  /*0ec0*/  @!P2 IMAD.IADD R5, R5, 0x1, -R14 ;  /* 0x000000010505a824 */ /* 0x000fe400078e0a0e */
[----:B------:R-:W-:Y:S01]  /*0ed0*/  @!P2 VIADD R3, R3, 0x1 ;  /* 0x000000010303a836 */ /* 0x000fe20000000000 */
[----:B------:R-:W-:Y:S02]  /*0ee0*/  ISETP.NE.AND P2, PT, R152, RZ, PT ;  /* 0x000000ff9800720c */ /* 0x000fe40003f45270 */
[----:B------:R-:W-:Y:S02]  /*0ef0*/  ISETP.GE.U32.AND P0, PT, R5, R14, PT ;  /* 0x0000000e0500720c */ /* 0x000fe40003f06070 */
[----:B------:R-:W-:-:S04]  /*0f00*/  LOP3.LUT R5, R21, R152, RZ, 0x3c, !PT ;  /* 0x0000009815057212 */ /* 0x000fc800078e3cff */
[----:B------:R-:W-:Y:S01]  /*0f10*/  ISETP.GE.AND P3, PT, R5, RZ, PT ;  /* 0x000000ff0500720c */ /* 0x000fe20003f66270 */
[----:B------:R-:W-:-:S04]  /*0f20*/  IMAD.MOV R5, RZ, RZ, -R20 ;  /* 0x000000ffff057224 */ /* 0x000fc800078e0a14 */
[----:B------:R-:W-:Y:S02]  /*0f30*/  IMAD R13, R13, R5, R18 ;  /* 0x000000050d0d7224 */ /* 0x000fe400078e0212 */
[----:B------:R-:W-:Y:S02]  /*0f40*/  @P0 VIADD R3, R3, 0x1 ;  /* 0x0000000103030836 */ /* 0x000fe40000000000 */
[----:B------:R-:W-:-:S04]  /*0f50*/  IMAD R5, R19, R10, R20 ;  /* 0x0000000a13057224 */ /* 0x000fc800078e0214 */
[----:B------:R-:W-:Y:S01]  /*0f60*/  @!P3 IMAD.MOV R3, RZ, RZ, -R3 ;  /* 0x000000ffff03b224 */ /* 0x000fe200078e0a03 */
[----:B------:R-:W-:-:S05]  /*0f70*/  @!P2 LOP3.LUT R3, RZ, R152, RZ, 0x33, !PT ;  /* 0x00000098ff03a212 */ /* 0x000fca00078e33ff */
[----:B------:R-:W-:-:S04]  /*0f80*/  IMAD.MOV R11, RZ, RZ, -R3 ;  /* 0x000000ffff0b7224 */ /* 0x000fc800078e0a03 */
[----:B------:R-:W-:Y:S01]  /*0f90*/  IMAD R152, R152, R11, R21 ;  /* 0x0000000b98987224 */ /* 0x000fe200078e0215 */
[----:B------:R-:W-:Y:S06]  /*0fa0*/  @!P1 BRA `(.L_x_12) ;  /* 0x00000000000c9947 */ /* 0x000fec0003800000 */
[----:B------:R-:W-:Y:S01]  /*0fb0*/  UCGABAR_WAIT ;  /* 0x0000000000007dc7 */ /* 0x000fe20008000000 */
[----:B------:R-:W-:Y:S01]  /*0fc0*/  CCTL.IVALL ;  /* 0x00000000ff00798f */ /* 0x000fe20002000000 */
[----:B------:R-:W-:Y:S05]  /*0fd0*/  BRA `(.L_x_13) ;  /* 0x0000000000047947 */ /* 0x000fea0003800000 */
.L_x_12:
[----:B------:R-:W-:Y:S06]  /*0fe0*/  BAR.SYNC.DEFER_BLOCKING 0x0 ;  /* 0x0000000000007b1d */ /* 0x000fec0000010000 */
.L_x_13:
[----:B------:R-:W0:Y:S01]  /*0ff0*/  LDC R14, c[0x0][0x294] ;  /* 0x0000a500ff0e7b82 */ /* 0x000e220000000800 */
[----:B------:R-:W-:Y:S01]  /*1000*/  ISETP.NE.AND P0, PT, R15, RZ, PT ;  /* 0x000000ff0f00720c */ /* 0x000fe20003f05270 */
[----:B0-----:R-:W-:-:S05]  /*1010*/  VIADD R10, R14, 0x1f ;  /* 0x0000001f0e0a7836 */ /* 0x001fca0000000000 */
[----:B------:R-:W-:-:S04]  /*1020*/  SHF.R.S32.HI R11, RZ, 0x1f, R10 ;  /* 0x0000001fff0b7819 */ /* 0x000fc8000001140a */
[----:B------:R-:W-:-:S04]  /*1030*/  LEA.HI R10, R11, R10, RZ, 0x5 ;  /* 0x0000000a0b0a7211 */ /* 0x000fc800078f28ff */
[----:B------:R-:W-:Y:S01]  /*1040*/  SHF.R.S32.HI R10, RZ, 0x5, R10 ;  /* 0x00000005ff0a7819 */ /* 0x000fe2000001140a */
[----:B------:R-:W-:Y:S06]  /*1050*/  @!P0 BRA `(.L_x_14) ;  /* 0x000000bc002c8947 */ /* 0x000fec0003800000 */
[----:B------:R-:W-:-:S13]  /*1060*/  ISETP.NE.AND P0, PT, R15, 0x1, PT ;  /* 0x000000010f00780c */ /* 0x000fda0003f05270 */
[----:B------:R-:W-:Y:S05]  /*1070*/  @P0 EXIT ;  /* 0x000000000000094d */ /* 0x000fea0003800000 */
[----:B------:R-:W-:Y:S01]  /*1080*/  ISETP.GE.AND P0, PT, R14, 0x1, PT ;  /* 0x000000010e00780c */ /* 0x000fe20003f06270 */
[----:B------:R-:W-:Y:S01]  /*1090*/  UMOV UR4, URZ ;  /* 0x0000003f00047c82 */ /* 0x000fe20008000000 */
[----:B------:R-:W-:Y:S02]  /*10a0*/  CS2R R54, SRZ ;  /* 0x0000000000367805 */ /* 0x000fe4000001ff00 */
[----:B------:R-:W-:Y:S02]  /*10b0*/  CS2R R120, SRZ ;  /* 0x0000000000787805 */ /* 0x000fe4000001ff00 */
[----:B------:R-:W-:Y:S02]  /*10c0*/  CS2R R122, SRZ ;  /* 0x00000000007a7805 */ /* 0x000fe4000001ff00 */
[----:B------:R-:W-:Y:S02]  /*10d0*/  CS2R R124, SRZ ;  /* 0x00000000007c7805 */ /* 0x000fe4000001ff00 */
[----:B------:R-:W-:-:S02]  /*10e0*/  CS2R R126, SRZ ;  /* 0x00000000007e7805 */ /* 0x000fc4000001ff00 */
[----:B------:R-:W-:Y:S02]  /*10f0*/  CS2R R128, SRZ ;  /* 0x0000000000807805 */ /* 0x000fe4000001ff00 */
        /* <DEDUP_REMOVED lines=57> */
[----:B------:R-:W-:Y:S01]  /*1490*/  CS2R R52, SRZ ;  /* 0x0000000000347805 */ /* 0x000fe2000001ff00 */
[----:B------:R-:W-:Y:S06]  /*14a0*/  @!P0 BRA `(.L_x_15) ;  /* 0x0000000000d88947 */ /* 0x000fec0003800000 */
[----:B------:R-:W-:-:S04]  /*14b0*/  LOP3.LUT R11, R8, 0x1, RZ, 0xfc, !PT ;  /* 0x00000001080b7812 */ /* 0x000fc800078efcff */
[----:B------:R-:W-:-:S13]  /*14c0*/  ISETP.NE.AND P1, PT, R11, 0x3, PT ;  /* 0x000000030b00780c */ /* 0x000fda0003f25270 */
[----:B------:R-:W-:Y:S05]  /*14d0*/  @!P1 BRA `(.L_x_16) ;  /* 0x0000000000049947 */ /* 0x000fea0003800000 */
[----:B------:R-:W-:Y:S01]  /*14e0*/  BPT.TRAP 0x1 ;  /* 0x000000040000795c */ /* 0x000fe20000300000 */
.L_x_16:
[----:B------:R-:W0:Y:S01]  /*14f0*/  S2UR UR5, SR_CgaCtaId ;  /* 0x00000000000579c3 */ /* 0x000e220000008800 */
[----:B------:R-:W-:Y:S01]  /*1500*/  SHF.L.U32 R11, RZ, 0x1f, RZ ;  /* 0x0000001fff0b7819 */ /* 0x000fe200000006ff */
[----:B------:R-:W-:Y:S02]  /*1510*/  UMOV UR4, 0x400 ;  /* 0x0000040000047882 */ /* 0x000fe40000000000 */
[----:B0-----:R-:W-:-:S12]  /*1520*/  ULEA UR4, UR5, UR4, 0x18 ;  /* 0x0000000405047291 */ /* 0x001fd8000f8ec03f */
.L_x_17:
[----:B0-----:R-:W-:-:S04]  /*1530*/  IMAD.U32 R12, RZ, RZ, UR4 ;  /* 0x00000004ff0c7e24 */ /* 0x001fc8000f8e00ff */
[----:B------:R0:W1:Y:S03]  /*1540*/  SYNCS.PHASECHK.TRANS64.TRYWAIT P1, [R12+URZ+0x37000], R11 ;  /* 0x0370000b0c0075a7 */ /* 0x000066000802017f */
[----:B-1----:R-:W-:Y:S05]  /*1550*/  @!P1 NANOSLEEP.SYNCS 0x989680 ;  /* 0x009896800000995d */ /* 0x002fea0003900000 */
[----:B------:R-:W1:Y:S02]  /*1560*/  @!P1 SYNCS.PHASECHK.TRANS64 P1, [R12+URZ+0x37000], R11 ;  /* 0x0370000b0c0095a7 */ /* 0x000e64000802007f */
[----:B-1----:R-:W-:Y:S05]  /*1570*/  @!P1 BRA `(.L_x_17) ;  /* 0xfffffffc00ec9947 */ /* 0x002fea000383ffff */
[----:B------:R-:W-:Y:S01]  /*1580*/  UIADD3 UR5, UR4, 0x2c000, URZ ;  /* 0x0002c00004057890 */ /* 0x000fe2000fffe03f */
[----:B------:R-:W-:Y:S01]  /*1590*/  WARPGROUP.ARRIVE ;  /* 0x00000000000079c5 */ /* 0x000fe20000000000 */
[----:B------:R-:W-:Y:S02]  /*15a0*/  USHF.R.U32.HI UR4, URZ, 0x4, UR4 ;  /* 0x000000043f047899 */ /* 0x000fe40008011604 */
[----:B------:R-:W-:Y:S02]  /*15b0*/  USHF.R.U32.HI UR5, URZ, 0x4, UR5 ;  /* 0x000000043f057899 */ /* 0x000fe40008011605 */
[----:B------:R-:W-:Y:S02]  /*15c0*/  ULOP3.LUT UR8, UR4, 0x3fff, URZ, 0xc0, !UPT ;  /* 0x00003fff04087892 */ /* 0x000fe4000f8ec03f */
[----:B------:R-:W-:Y:S02]  /*15d0*/  ULOP3.LUT UR9, UR5, 0x3fff, URZ, 0xc0, !UPT ;  /* 0x00003fff05097892 */ /* 0x000fe4000f8ec03f */
[----:B------:R-:W-:-:S02]  /*15e0*/  UIADD3 UR10, UR8, 0x100, URZ ;  /* 0x00000100080a7890 */ /* 0x000fc4000fffe03f */
[----:B------:R-:W-:Y:S02]  /*15f0*/  UIADD3 UR11, UR8, 0x200, URZ ;  /* 0x00000200080b7890 */ /* 0x000fe4000fffe03f */
[----:B------:R-:W-:Y:S01]  /*1600*/  UMOV UR4, UR8 ;  /* 0x0000000800047c82 */ /* 0x000fe20008000000 */
[----:B------:R-:W-:Y:S01]  /*1610*/  UMOV UR5, 0x40000040 ;  /* 0x4000004000057882 */ /* 0x000fe20000000000 */
[----:B------:R-:W-:Y:S01]  /*1620*/  UMOV UR6, UR9 ;  /* 0x0000000900067c82 */ /* 0x000fe20008000000 */
[----:B------:R-:W-:Y:S01]  /*1630*/  UMOV UR7, 0x40000040 ;  /* 0x4000004000077882 */ /* 0x000fe20000000000 */
[----:B------:R-:W-:Y:S01]  /*1640*/  UIADD3 UR14, UR8, 0x300, URZ ;  /* 0x00000300080e7890 */ /* 0x000fe2000fffe03f */
[----:B------:R-:W-:Y:S01]  /*1650*/  HGMMA.64x64x16.F32 R120, gdesc[UR4].tnspA.tnspB, RZ, !UPT ;  /* 0x60e00000047879f0 */ /* 0x000fe2000c7008ff */
[----:B------:R-:W-:Y:S01]  /*1660*/  UMOV UR4, UR10 ;  /* 0x0000000a00047c82 */ /* 0x000fe20008000000 */
[----:B------:R-:W-:Y:S01]  /*1670*/  UMOV UR5, 0x40000040 ;  /* 0x4000004000057882 */ /* 0x000fe20000000000 */
[----:B------:R-:W-:Y:S01]  /*1680*/  UIADD3 UR10, UR8, 0x280, URZ ;  /* 0x00000280080a7890 */ /* 0x000fe2000fffe03f */
[----:B------:R-:W-:Y:S01]  /*1690*/  HGMMA.64x64x16.F32 R88, gdesc[UR4].tnspA.tnspB, RZ, !UPT ;  /* 0x60e00000045879f0 */ /* 0x000fe2000c7008ff */
[----:B------:R-:W-:Y:S01]  /*16a0*/  UMOV UR4, UR11 ;  /* 0x0000000b00047c82 */ /* 0x000fe20008000000 */
[----:B------:R-:W-:-:S02]  /*16b0*/  UMOV UR5, 0x40000040 ;  /* 0x4000004000057882 */ /* 0x000fc40000000000 */
[----:B------:R-:W-:Y:S01]  /*16c0*/  HGMMA.64x64x16.F32 R56, gdesc[UR4].tnspA.tnspB, RZ, !UPT ;  /* 0x60e00000043879f0 */ /* 0x000fe2000c7008ff */
[----:B------:R-:W-:Y:S01]  /*16d0*/  UMOV UR4, UR14 ;  /* 0x0000000e00047c82 */ /* 0x000fe20008000000 */
[----:B------:R-:W-:Y:S02]  /*16e0*/  UMOV UR5, 0x40000040 ;  /* 0x4000004000057882 */ /* 0x000fe40000000000 */
[----:B------:R-:W-:Y:S01]  /*16f0*/  HGMMA.64x64x16.F32 R24, gdesc[UR4].tnspA.tnspB, RZ, !UPT ;  /* 0x60e00000041879f0 */ /* 0x000fe2000c7008ff */
[----:B------:R-:W-:Y:S02]  /*1700*/  UIADD3 UR4, UR8, 0x80, URZ ;  /* 0x0000008008047890 */ /* 0x000fe4000fffe03f */
[----:B------:R-:W-:Y:S02]  /*1710*/  UIADD3 UR6, UR9, 0x80, URZ ;  /* 0x0000008009067890 */ /* 0x000fe4000fffe03f */
[----:B------:R-:W-:Y:S01]  /*1720*/  UIADD3 UR9, UR8, 0x180, URZ ;  /* 0x0000018008097890 */ /* 0x000fe2000fffe03f */
[----:B------:R-:W-:Y:S01]  /*1730*/  UMOV UR5, 0x40000040 ;  /* 0x4000004000057882 */ /* 0x000fe20000000000 */
[----:B------:R-:W-:Y:S01]  /*1740*/  UMOV UR7, 0x40000040 ;  /* 0x4000004000077882 */ /* 0x000fe20000000000 */
[----:B------:R-:W-:-:S04]  /*1750*/  UIADD3 UR8, UR8, 0x380, URZ ;  /* 0x0000038008087890 */ /* 0x000fc8000fffe03f */
[----:B------:R-:W-:Y:S01]  /*1760*/  HGMMA.64x64x16.F32 R120, gdesc[UR4].tnspA.tnspB, R120 ;  /* 0x60e00000047879f0 */ /* 0x000fe20008700878 */
[----:B------:R-:W-:Y:S01]  /*1770*/  UMOV UR4, UR9 ;  /* 0x0000000900047c82 */ /* 0x000fe20008000000 */
[----:B------:R-:W-:Y:S02]  /*1780*/  UMOV UR5, 0x40000040 ;  /* 0x4000004000057882 */ /* 0x000fe40000000000 */
[----:B------:R-:W-:Y:S01]  /*1790*/  HGMMA.64x64x16.F32 R88, gdesc[UR4].tnspA.tnspB, R88 ;  /* 0x60e00000045879f0 */ /* 0x000fe20008700858 */
[----:B------:R-:W-:Y:S01]  /*17a0*/  UMOV UR4, UR10 ;  /* 0x0000000a00047c82 */ /* 0x000fe20008000000 */
[----:B------:R-:W-:Y:S02]  /*17b0*/  UMOV UR5, 0x40000040 ;  /* 0x4000004000057882 */ /* 0x000fe40000000000 */
[----:B------:R-:W-:Y:S01]  /*17c0*/  HGMMA.64x64x16.F32 R56, gdesc[UR4].tnspA.tnspB, R56 ;  /* 0x60e00000043879f0 */ /* 0x000fe20008700838 */
[----:B------:R-:W-:Y:S01]  /*17d0*/  UMOV UR4, UR8 ;  /* 0x0000000800047c82 */ /* 0x000fe20008000000 */
[----:B------:R-:W-:-:S02]  /*17e0*/  UMOV UR5, 0x40000040 ;  /* 0x4000004000057882 */ /* 0x000fc40000000000 */
[----:B------:R-:W-:Y:S01]  /*17f0*/  HGMMA.64x64x16.F32 R24, gdesc[UR4].tnspA.tnspB, R24, gsb0 ;  /* 0x60e00000041879f0 */ /* 0x000fe20008000818 */
[----:B------:R-:W-:-:S05]  /*1800*/  UMOV UR4, 0x1 ;  /* 0x0000000100047882 */ /* 0x000fca0000000000 */
.L_x_15:
[----:B0-----:R-:W-:-:S05]  /*1810*/  VIMNMX R11, R10, 0x1, PT ;  /* 0x000000010a0b7848 */ /* 0x001fca0003fe0100 */
[----:B------:R-:W-:-:S05]  /*1820*/  IMAD.IADD R11, R10, 0x1, -R11 ;  /* 0x000000010a0b7824 */ /* 0x000fca00078e0a0b */
[----:B------:R-:W-:-:S13]  /*1830*/  ISETP.GE.AND P1, PT, R11, 0x1, PT ;  /* 0x000000010b00780c */ /* 0x000fda0003f26270 */
[----:B------:R-:W-:Y:S05]  /*1840*/  @!P1 BRA `(.L_x_18) ;  /* 0x00000004004c9947 */ /* 0x000fea0003800000 */
[----:B------:R-:W0:Y:S01]  /*1850*/  S2UR UR6, SR_CgaCtaId ;  /* 0x00000000000679c3 */ /* 0x000e220000008800 */
[----:B------:R-:W-:Y:S01]  /*1860*/  UMOV UR5, 0x400 ;  /* 0x0000040000057882 */ /* 0x000fe20000000000 */
[----:B------:R-:W-:Y:S01]  /*1870*/  LOP3.LUT R17, R8, 0x1, RZ, 0xfc, !PT ;  /* 0x0000000108117812 */ /* 0x000fe200078efcff */
[----:B------:R-:W-:Y:S01]  /*1880*/  IMAD.MOV.U32 R16, RZ, RZ, RZ ;  /* 0x000000ffff107224 */ /* 0x000fe200078e00ff */
[----:B------:R-:W-:Y:S01]  /*1890*/  UISETP.NE.U32.AND UP0, UPT, UR4, URZ, UPT ;  /* 0x0000003f0400728c */ /* 0x000fe2000bf05070 */
[----:B------:R-:W-:Y:S02]  /*18a0*/  IMAD.MOV.U32 R10, RZ, RZ, R11 ;  /* 0x000000ffff0a7224 */ /* 0x000fe400078e000b */
[----:B------:R-:W-:Y:S01]  /*18b0*/  IMAD.MOV.U32 R12, RZ, RZ, RZ ;  /* 0x000000ffff0c7224 */ /* 0x000fe200078e00ff */
[----:B0-----:R-:W-:-:S04]  /*18c0*/  ULEA UR16, UR6, UR5, 0x18 ;  /* 0x0000000506107291 */ /* 0x001fc8000f8ec03f */
[----:B------:R-:W-:Y:S02]  /*18d0*/  UIADD3 UR5, UR16, 0x2c000, URZ ;  /* 0x0002c00010057890 */ /* 0x000fe4000fffe03f */
[----:B------:R-:W-:Y:S02]  /*18e0*/  USHF.R.U32.HI UR6, URZ, 0x4, UR16 ;  /* 0x000000043f067899 */ /* 0x000fe40008011610 */
[----:B------:R-:W-:Y:S02]  /*18f0*/  USHF.R.U32.HI UR5, URZ, 0x4, UR5 ;  /* 0x000000043f057899 */ /* 0x000fe40008011605 */
[----:B------:R-:W-:Y:S02]  /*1900*/  ULOP3.LUT UR18, UR6, 0x3fff, URZ, 0xc0, !UPT ;  /* 0x00003fff06127892 */ /* 0x000fe4000f8ec03f */
[----:B------:R-:W-:-:S12]  /*1910*/  ULOP3.LUT UR17, UR5, 0x3fff, URZ, 0xc0, !UPT ;  /* 0x00003fff05117892 */ /* 0x000fd8000f8ec03f */
.L_x_23:
[----:B------:R-:W-:-:S13]  /*1920*/  ISETP.NE.AND P2, PT, R17, 0x3, PT ;  /* 0x000000031100780c */ /* 0x000fda0003f45270 */
[----:B------:R-:W-:Y:S05]  /*1930*/  @!P2 BRA `(.L_x_19) ;  /* 0x000000000004a947 */ /* 0x000fea0003800000 */
[----:B------:R-:W-:Y:S01]  /*1940*/  BPT.TRAP 0x1 ;  /* 0x000000040000795c */ /* 0x000fe20000300000 */
.L_x_19:
[----:B------:R-:W-:Y:S01]  /*1950*/  SHF.L.U32 R14, R16, 0x1f, RZ ;  /* 0x0000001f100e7819 */ /* 0x000fe200000006ff */
[----:B------:R-:W-:-:S12]  /*1960*/  ULEA UR5, UR4, UR16, 0x3 ;  /* 0x0000001004057291 */ /* 0x000fd8000f8e183f */
.L_x_20:
[----:B0-----:R-:W-:-:S04]  /*1970*/  IMAD.U32 R15, RZ, RZ, UR5 ;  /* 0x00000005ff0f7e24 */ /* 0x001fc8000f8e00ff */
[----:B------:R0:W1:Y:S03]  /*1980*/  SYNCS.PHASECHK.TRANS64.TRYWAIT P1, [R15+URZ+0x37000], R14 ;  /* 0x0370000e0f0075a7 */ /* 0x000066000802017f */
[----:B-1----:R-:W-:Y:S05]  /*1990*/  @!P1 NANOSLEEP.SYNCS 0x989680 ;  /* 0x009896800000995d */ /* 0x002fea0003900000 */
[----:B------:R-:W1:Y:S02]  /*19a0*/  @!P1 SYNCS.PHASECHK.TRANS64 P1, [R15+URZ+0x37000], R14 ;  /* 0x0370000e0f0095a7 */ /* 0x000e64000802007f */
[----:B-1----:R-:W-:Y:S05]  /*19b0*/  @!P1 BRA `(.L_x_20) ;  /* 0xfffffffc00ec9947 */ /* 0x002fea000383ffff */
[----:B------:R-:W-:Y:S01]  /*19c0*/  ULEA UR5, UR4, UR18, 0xa ;  /* 0x0000001204057291 */ /* 0x000fe2000f8e503f */
[----:B------:R-:W-:Y:S01]  /*19d0*/  WARPGROUP.ARRIVE ;  /* 0x00000000000079c5 */ /* 0x000fe20000000000 */
[----:B------:R-:W-:Y:S02]  /*19e0*/  ULEA UR6, UR4, UR17, 0x8 ;  /* 0x0000001104067291 */ /* 0x000fe4000f8e403f */
[----:B------:R-:W-:Y:S02]  /*19f0*/  UIADD3 UR7, UR5, 0x100, URZ ;  /* 0x0000010005077890 */ /* 0x000fe4000fffe03f */
[----:B------:R-:W-:Y:S02]  /*1a00*/  UIADD3 UR14, UR5, 0x200, URZ ;  /* 0x00000200050e7890 */ /* 0x000fe4000fffe03f */
[----:B------:R-:W-:Y:S01]  /*1a10*/  UMOV UR8, UR5 ;  /* 0x0000000500087c82 */ /* 0x000fe20008000000 */
[----:B------:R-:W-:Y:S01]  /*1a20*/  UMOV UR9, 0x40000040 ;  /* 0x4000004000097882 */ /* 0x000fe20000000000 */
[----:B------:R-:W-:Y:S01]  /*1a30*/  UMOV UR10, UR6 ;  /* 0x00000006000a7c82 */ /* 0x000fe20008000000 */
[----:B------:R-:W-:Y:S01]  /*1a40*/  UMOV UR11, 0x40000040 ;  /* 0x40000040000b7882 */ /* 0x000fe20000000000 */
[----:B------:R-:W-:Y:S01]  /*1a50*/  UIADD3 UR15, UR5, 0x300, URZ ;  /* 0x00000300050f7890 */ /* 0x000fe2000fffe03f */
[----:B------:R-:W-:Y:S01]  /*1a60*/  HGMMA.64x64x16.F32 R120, gdesc[UR8].tnspA.tnspB, R120, UP0 ;  /* 0x60e00000087879f0 */ /* 0x000fe2000bf00878 */
[----:B------:R-:W-:Y:S01]  /*1a70*/  UMOV UR8, UR7 ;  /* 0x0000000700087c82 */ /* 0x000fe20008000000 */
[----:B------:R-:W-:Y:S01]  /*1a80*/  UMOV UR9, 0x40000040 ;  /* 0x4000004000097882 */ /* 0x000fe20000000000 */
[----:B------:R-:W-:Y:S01]  /*1a90*/  UIADD3 UR7, UR5, 0x280, URZ ;  /* 0x0000028005077890 */ /* 0x000fe2000fffe03f */
[----:B------:R-:W-:Y:S01]  /*1aa0*/  HGMMA.64x64x16.F32 R88, gdesc[UR8].tnspA.tnspB, R88, UP0 ;  /* 0x60e00000085879f0 */ /* 0x000fe2000bf00858 */
[----:B------:R-:W-:Y:S01]  /*1ab0*/  UMOV UR8, UR14 ;  /* 0x0000000e00087c82 */ /* 0x000fe20008000000 */
[----:B------:R-:W-:-:S02]  /*1ac0*/  UMOV UR9, 0x40000040 ;  /* 0x4000004000097882 */ /* 0x000fc40000000000 */
[----:B------:R-:W-:Y:S01]  /*1ad0*/  HGMMA.64x64x16.F32 R56, gdesc[UR8].tnspA.tnspB, R56, UP0 ;  /* 0x60e00000083879f0 */ /* 0x000fe2000bf00838 */
[----:B------:R-:W-:Y:S01]  /*1ae0*/  UMOV UR8, UR15 ;  /* 0x0000000f00087c82 */ /* 0x000fe20008000000 */
[----:B------:R-:W-:Y:S02]  /*1af0*/  UMOV UR9, 0x40000040 ;  /* 0x4000004000097882 */ /* 0x000fe40000000000 */
[----:B------:R-:W-:Y:S01]  /*1b00*/  HGMMA.64x64x16.F32 R24, gdesc[UR8].tnspA.tnspB, R24, UP0 ;  /* 0x60e00000081879f0 */ /* 0x000fe2000bf00818 */
        /* <DEDUP_REMOVED lines=15> */
[----:B------:R-:W-:Y:S03]  /*1c00*/  HGMMA.64x64x16.F32 R24, gdesc[UR8].tnspA.tnspB, R24, gsb0 ;  /* 0x60e00000081879f0 */ /* 0x000fe60008000818 */
[----:B------:R-:W-:Y:S02]  /*1c10*/  WARPGROUP.DEPBAR.LE gsb0, 0x1 ;  /* 0x00008000000079c5 */ /* 0x000fe40000010100 */
[----:B------:R-:W-:Y:S05]  /*1c20*/  @!P2 BRA `(.L_x_21) ;  /* 0x000000000004a947 */ /* 0x000fea0003800000 */
[----:B------:R-:W-:Y:S01]  /*1c30*/  BPT.TRAP 0x1 ;  /* 0x000000040000795c */ /* 0x000fe20000300000 */
.L_x_21:
[----:B------:R-:W-:-:S13]  /*1c40*/  ISETP.NE.AND P1, PT, R9, RZ, PT ;  /* 0x000000ff0900720c */ /* 0x000fda0003f25270 */
[----:B0-----:R-:W-:-:S05]  /*1c50*/  @P1 LEA R14, R12, UR16, 0x3 ;  /* 0x000000100c0e1c11 */ /* 0x001fca000f8e18ff */
[----:B------:R-:W-:-:S05]  /*1c60*/  @P1 VIADD R15, R14, 0x37058 ;  /* 0x000370580e0f1836 */ /* 0x000fca0000000000 */
[----:B------:R-:W-:-:S04]  /*1c70*/  @P1 PRMT R15, R6, 0x654, R15 ;  /* 0x00000654060f1816 */ /* 0x000fc8000000000f */
[----:B------:R0:W-:Y:S01]  /*1c80*/  @P1 SYNCS.ARRIVE.TRANS64.RED.A1T0 RZ, [R15+URZ], RZ ;  /* 0x000000ff0fff19a7 */ /* 0x0001e2000810043f */
[----:B------:R-:W-:-:S13]  /*1c90*/  ISETP.GT.U32.AND P1, PT, R8, 0x1, PT ;  /* 0x000000010800780c */ /* 0x000fda0003f24070 */
[----:B0-----:R-:W-:Y:S05]  /*1ca0*/  @P1 BRA `(.L_x_22) ;  /* 0x0000000000041947 */ /* 0x001fea0003800000 */
[----:B------:R-:W-:Y:S01]  /*1cb0*/  BPT.TRAP 0x1 ;  /* 0x000000040000795c */ /* 0x000fe20000300000 */
.L_x_22:
[----:B------:R-:W-:Y:S01]  /*1cc0*/  UIADD3 UR4, UR4, 0x1, URZ ;  /* 0x0000000104047890 */ /* 0x000fe2000fffe03f */
[----:B------:R-:W-:Y:S01]  /*1cd0*/  ISETP.GT.AND P2, PT, R10, 0x1, PT ;  /* 0x000000010a00780c */ /* 0x000fe20003f44270 */
[----:B------:R-:W-:Y:S02]  /*1ce0*/  VIADD R12, R12, 0x1 ;  /* 0x000000010c0c7836 */ /* 0x000fe40000000000 */
[----:B------:R-:W-:Y:S01]  /*1cf0*/  UISETP.NE.AND UP0, UPT, UR4, 0xb, UPT ;  /* 0x0000000b0400788c */ /* 0x000fe2000bf05270 */
[----:B------:R-:W-:Y:S02]  /*1d00*/  VIADD R10, R10, 0xffffffff ;  /* 0xffffffff0a0a7836 */ /* 0x000fe40000000000 */
[C---:B------:R-:W-:Y:S01]  /*1d10*/  ISETP.NE.AND P1, PT, R12.reuse, 0xb, PT ;  /* 0x0000000b0c00780c */ /* 0x040fe20003f25270 */
[----:B------:R-:W-:Y:S02]  /*1d20*/  USEL UR5, URZ, 0x1, UP0 ;  /* 0x000000013f057887 */ /* 0x000fe40008000000 */
[----:B------:R-:W-:Y:S01]  /*1d30*/  USEL UR4, UR4, URZ, UP0 ;  /* 0x0000003f04047287 */ /* 0x000fe20008000000 */
[----:B------:R-:W-:Y:S01]  /*1d40*/  SEL R12, R12, RZ, P1 ;  /* 0x000000ff0c0c7207 */ /* 0x000fe20000800000 */
[----:B------:R-:W-:-:S02]  /*1d50*/  UPLOP3.LUT UP0, UPT, UPT, UPT, UPT, 0x80, 0x0 ;  /* 0x000000000000789c */ /* 0x000fc40003f0f070 */
[----:B------:R-:W-:Y:S01]  /*1d60*/  LOP3.LUT R16, R16, UR5, RZ, 0x3c, !PT ;  /* 0x0000000510107c12 */ /* 0x000fe2000f8e3cff */
[----:B------:R-:W-:Y:S08]  /*1d70*/  @P2 BRA `(.L_x_23) ;  /* 0xfffffff800e82947 */ /* 0x000ff0000383ffff */
.L_x_18:
[----:B------:R-:W-:Y:S02]  /*1d80*/  WARPGROUP.DEPBAR.LE gsb0, 0x0 ;  /* 0x00008000000079c5 */ /* 0x000fe40000010000 */
[----:B------:R-:W-:Y:S05]  /*1d90*/  @!P0 BRA `(.L_x_24) ;  /* 0x0000000000548947 */ /* 0x000fea0003800000 */
[----:B------:R-:W-:-:S04]  /*1da0*/  LOP3.LUT R10, R8, 0x1, RZ, 0xfc, !PT ;  /* 0x00000001080a7812 */ /* 0x000fc800078efcff */
[----:B------:R-:W-:-:S13]  /*1db0*/  ISETP.NE.AND P0, PT, R10, 0x3, PT ;  /* 0x000000030a00780c */ /* 0x000fda0003f05270 */
[----:B------:R-:W-:Y:S05]  /*1dc0*/  @!P0 BRA `(.L_x_25) ;  /* 0x0000000000048947 */ /* 0x000fea0003800000 */
[----:B------:R-:W-:Y:S01]  /*1dd0*/  BPT.TRAP 0x1 ;  /* 0x000000040000795c */ /* 0x000fe20000300000 */
.L_x_25:
[----:B------:R-:W-:Y:S01]  /*1de0*/  ISETP.NE.AND P0, PT, R9, RZ, PT ;  /* 0x000000ff0900720c */ /* 0x000fe20003f05270 */
[----:B------:R-:W-:Y:S01]  /*1df0*/  BSSY B0, `(.L_x_26) ;  /* 0x000000d000007945 */ /* 0x000fe20003800000 */
[----:B------:R-:W-:-:S11]  /*1e00*/  ISETP.GT.U32.AND P1, PT, R8, 0x1, PT ;  /* 0x000000010800780c */ /* 0x000fd60003f24070 */
[----:B------:R-:W-:Y:S05]  /*1e10*/  @!P0 BRA `(.L_x_27) ;  /* 0x0000000000288947 */ /* 0x000fea0003800000 */
[----:B------:R-:W0:Y:S01]  /*1e20*/  S2R R10, SR_CgaCtaId ;  /* 0x00000000000a7919 */ /* 0x000e220000008800 */
[----:B------:R-:W-:-:S05]  /*1e30*/  IMAD.WIDE.U32 R8, R11, -0x45d1745d, RZ ;  /* 0xba2e8ba30b087825 */ /* 0x000fca00078e00ff */
[----:B------:R-:W-:Y:S02]  /*1e40*/  SHF.R.U32.HI R8, RZ, 0x3, R9 ;  /* 0x00000003ff087819 */ /* 0x000fe40000011609 */
[----:B------:R-:W-:-:S03]  /*1e50*/  MOV R9, 0x400 ;  /* 0x0000040000097802 */ /* 0x000fc60000000f00 */
[----:B------:R-:W-:Y:S01]  /*1e60*/  IMAD R11, R8, -0xb, R11 ;  /* 0xfffffff5080b7824 */ /* 0x000fe200078e020b */
[----:B0-----:R-:W-:-:S05]  /*1e70*/  LEA R10, R10, R9, 0x18 ;  /* 0x000000090a0a7211 */ /* 0x001fca00078ec0ff */
[----:B------:R-:W-:-:S04]  /*1e80*/  IMAD R11, R11, 0x8, R10 ;  /* 0x000000080b0b7824 */ /* 0x000fc800078e020a */
[----:B------:R-:W-:-:S05]  /*1e90*/  VIADD R11, R11, 0x37058 ;  /* 0x000370580b0b7836 */ /* 0x000fca0000000000 */
[----:B------:R-:W-:-:S04]  /*1ea0*/  PRMT R11, R6, 0x654, R11 ;  /* 0x00000654060b7816 */ /* 0x000fc8000000000b */
[----:B------:R0:W-:Y:S03]  /*1eb0*/  SYNCS.ARRIVE.TRANS64.RED.A1T0 RZ, [R11+URZ], RZ ;  /* 0x000000ff0bff79a7 */ /* 0x0001e6000810043f */
.L_x_27:
[----:B------:R-:W-:Y:S05]  /*1ec0*/  BSYNC B0 ;  /* 0x0000000000007941 */ /* 0x000fea0003800000 */
.L_x_26:
[----:B------:R-:W-:Y:S05]  /*1ed0*/  @P1 BRA `(.L_x_24) ;  /* 0x0000000000041947 */ /* 0x000fea0003800000 */
[----:B------:R-:W-:Y:S01]  /*1ee0*/  BPT.TRAP 0x1 ;  /* 0x000000040000795c */ /* 0x000fe20000300000 */
.L_x_24:
[----:B------:R-:W1:Y:S01]  /*1ef0*/  S2R R19, SR_CTAID.X ;  /* 0x0000000000137919 */ /* 0x000e620000002500 */
[----:B------:R-:W4:Y:S01]  /*1f00*/  LDC.64 R8, c[0x0][0x280] ;  /* 0x0000a000ff087b82 */ /* 0x000f220000000a00 */
[CC--:B------:R-:W-:Y:S02]  /*1f10*/  LEA.HI R6, R7.reuse, R4.reuse, RZ, 0x2 ;  /* 0x0000000407067211 */ /* 0x0c0fe400078f10ff */
[----:B------:R-:W-:Y:S02]  /*1f20*/  LEA.HI R7, R7, R4, RZ, 0x5 ;  /* 0x0000000407077211 */ /* 0x000fe400078f28ff */
[--C-:B------:R-:W-:Y:S02]  /*1f30*/  SHF.R.S32.HI R10, RZ, 0x2, R6.reuse ;  /* 0x00000002ff0a7819 */ /* 0x100fe40000011406 */
[----:B0-----:R-:W-:Y:S01]  /*1f40*/  SHF.R.S32.HI R11, RZ, 0x1f, R6 ;  /* 0x0000001fff0b7819 */ /* 0x001fe20000011406 */
[----:B------:R-:W0:Y:S01]  /*1f50*/  LDC.64 R14, c[0x0][0x658] ;  /* 0x00019600ff0e7b82 */ /* 0x000e220000000a00 */
[----:B------:R-:W-:-:S02]  /*1f60*/  LOP3.LUT R17, R6, 0xfffffffc, RZ, 0xc0, !PT ;  /* 0xfffffffc06117812 */ /* 0x000fc400078ec0ff */
[----:B------:R-:W-:Y:S02]  /*1f70*/  LEA.HI R11, R11, R10, RZ, 0x3 ;  /* 0x0000000a0b0b7211 */ /* 0x000fe400078f18ff */
[----:B------:R-:W-:Y:S01]  /*1f80*/  SHF.R.S32.HI R7, RZ, 0x5, R7 ;  /* 0x00000005ff077819 */ /* 0x000fe20000011407 */
[----:B------:R-:W-:Y:S01]  /*1f90*/  IMAD.IADD R16, R4, 0x1, -R17 ;  /* 0x0000000104107824 */ /* 0x000fe200078e0a11 */
[----:B------:R-:W-:Y:S01]  /*1fa0*/  LOP3.LUT R11, R11, 0xfffffff8, RZ, 0xc0, !PT ;  /* 0xfffffff80b0b7812 */ /* 0x000fe200078ec0ff */
[----:B------:R-:W-:Y:S01]  /*1fb0*/  IMAD.SHL.U32 R4, R13, 0x40, RZ ;  /* 0x000000400d047824 */ /* 0x000fe200078e00ff */
[----:B------:R-:W-:Y:S01]  /*1fc0*/  SHF.R.S32.HI R17, RZ, 0x1f, R5 ;  /* 0x0000001fff117819 */ /* 0x000fe20000011405 */
[----:B------:R-:W-:Y:S02]  /*1fd0*/  IMAD.SHL.U32 R12, R16, 0x2, RZ ;  /* 0x00000002100c7824 */ /* 0x000fe400078e00ff */
[----:B------:R-:W-:-:S03]  /*1fe0*/  IMAD.IADD R10, R10, 0x1, -R11 ;  /* 0x000000010a0a7824 */ /* 0x000fc600078e0a0b */
[----:B------:R-:W-:Y:S02]  /*1ff0*/  SHF.R.S32.HI R13, RZ, 0x1f, R12 ;  /* 0x0000001fff0d7819 */ /* 0x000fe4000001140c */
[----:B------:R-:W-:-:S03]  /*2000*/  SHF.R.S32.HI R11, RZ, 0x1f, R10 ;  /* 0x0000001fff0b7819 */ /* 0x000fc6000001140a */
[----:B------:R-:W-:-:S04]  /*2010*/  IMAD.WIDE R164, R7, 0x10, R10 ;  /* 0x0000001007a47825 */ /* 0x000fc800078e020a */
[C---:B-1----:R-:W-:Y:S02]  /*2020*/  IMAD.SHL.U32 R22, R19.reuse, 0x100, RZ ;  /* 0x0000010013167824 */ /* 0x042fe400078e00ff */
[----:B------:R-:W-:-:S03]  /*2030*/  IMAD.WIDE R164, R19, 0x100, R164 ;  /* 0x0000010013a47825 */ /* 0x000fc600078e02a4 */
[----:B----4-:R-:W-:-:S13]  /*2040*/  ISETP.GE.AND P0, PT, R22, R8, PT ;  /* 0x000000081600720c */ /* 0x010fda0003f06270 */
[----:B0-----:R-:W-:Y:S05]  /*2050*/  @P0 EXIT ;  /* 0x000000000000094d */ /* 0x001fea0003800000 */
[----:B------:R-:W-:Y:S01]  /*2060*/  ULDC UR6, c[0x0][0x288] ;  /* 0x0000a20000067ab9 */ /* 0x000fe20000000800 */
[----:B------:R-:W-:Y:S01]  /*2070*/  ULDC.64 UR4, c[0x0][0x660] ;  /* 0x0001980000047ab9 */ /* 0x000fe20000000a00 */
[----:B------:R-:W-:Y:S01]  /*2080*/  ISETP.GE.AND P0, PT, R5, UR6, PT ;  /* 0x0000000605007c0c */ /* 0x000fe2000bf06270 */
[-C--:B------:R-:W-:Y:S01]  /*2090*/  IMAD.WIDE.U32 R18, R164, R14.reuse, R12 ;  /* 0x0000000ea4127225 */ /* 0x080fe200078e000c */
[----:B------:R-:W-:Y:S02]  /*20a0*/  SHF.R.S32.HI R6, RZ, 0x1f, R4 ;  /* 0x0000001fff067819 */ /* 0x000fe40000011404 */
[----:B------:R-:W-:Y:S01]  /*20b0*/  ISETP.GE.OR P0, PT, R4, R9, P0 ;  /* 0x000000090400720c */ /* 0x000fe20000706670 */
[----:B------:R-:W-:Y:S02]  /*20c0*/  IMAD R20, R165, R14, RZ ;  /* 0x0000000ea5147224 */ /* 0x000fe400078e02ff */
[----:B------:R-:W-:Y:S02]  /*20d0*/  IMAD R154, R17, UR4, RZ ;  /* 0x00000004119a7c24 */ /* 0x000fe4000f8e02ff */
[----:B------:R-:W-:Y:S01]  /*20e0*/  IMAD R21, R164, R15, R20 ;  /* 0x0000000fa4157224 */ /* 0x000fe200078e0214 */
[----:B------:R-:W-:Y:S01]  /*20f0*/  IADD3 R20, P1, R4, R18, RZ ;  /* 0x0000001204147210 */ /* 0x000fe20007f3e0ff */
[----:B------:R-:W-:-:S03]  /*2100*/  IMAD R23, R5, UR5, R154 ;  /* 0x0000000505177c24 */ /* 0x000fc6000f8e029a */
[----:B------:R-:W-:-:S03]  /*2110*/  IADD3.X R21, R6, R19, R21, P1, !PT ;  /* 0x0000001306157210 */ /* 0x000fc60000ffe415 */
[----:B------:R-:W-:Y:S06]  /*2120*/  @P0 EXIT ;  /* 0x000000000000094d */ /* 0x000fec0003800000 */
[----:B------:R-:W-:Y:S01]  /*2130*/  ULDC UR5, c[0x0][0x28c] ;  /* 0x0000a30000057ab9 */ /* 0x000fe20000000800 */
[----:B------:R-:W-:Y:S01]  /*2140*/  ULDC UR6, c[0x0][0x290] ;  /* 0x0000a40000067ab9 */ /* 0x000fe20000000800 */
[----:B------:R-:W-:Y:S01]  /*2150*/  ISETP.GE.AND P0, PT, R152, UR5, PT ;  /* 0x0000000598007c0c */ /* 0x000fe2000bf06270 */
[----:B------:R-:W-:Y:S01]  /*2160*/  IMAD.WIDE.U32 R20, R5, UR4, R20 ;  /* 0x0000000405147c25 */ /* 0x000fe2000f8e0014 */
[----:B------:R-:W-:Y:S01]  /*2170*/  SHF.R.S32.HI R18, RZ, 0x1f, R3 ;  /* 0x0000001fff127819 */ /* 0x000fe20000011403 */
[----:B------:R-:W-:Y:S01]  /*2180*/  ULDC.64 UR4, c[0x0][0x670] ;  /* 0x00019c0000047ab9 */ /* 0x000fe20000000a00 */
[----:B------:R-:W-:Y:S01]  /*2190*/  ISETP.GE.OR P0, PT, R3, UR6, P0 ;  /* 0x0000000603007c0c */ /* 0x000fe20008706670 */
[----:B------:R-:W-:Y:S02]  /*21a0*/  IMAD.IADD R21, R21, 0x1, R23 ;  /* 0x0000000115157824 */ /* 0x000fe400078e0217 */
[----:B------:R-:W-:Y:S02]  /*21b0*/  IMAD R154, R18, UR4, RZ ;  /* 0x00000004129a7c24 */ /* 0x000fe4000f8e02ff */
[----:B------:R-:W-:-:S04]  /*21c0*/  IMAD.WIDE.U32 R20, R3, UR4, R20 ;  /* 0x0000000403147c25 */ /* 0x000fc8000f8e0014 */
[----:B------:R-:W-:Y:S02]  /*21d0*/  IMAD R19, R3, UR5, R154 ;  /* 0x0000000503137c24 */ /* 0x000fe4000f8e029a */
[----:B------:R-:W-:Y:S02]  /*21e0*/  IMAD R7, R7, -0x10, -R22 ;  /* 0xfffffff007077824 */ /* 0x000fe400078e0a16 */
[----:B------:R-:W-:Y:S05]  /*21f0*/  @P0 EXIT ;  /* 0x000000000000094d */ /* 0x000fea0003800000 */
[----:B---3-5:R-:W-:Y:S01]  /*2200*/  FSETP.NEU.AND P1, PT, R2, RZ, PT ;  /* 0x000000ff0200720b */ /* 0x028fe20003f2d000 */
[----:B------:R-:W-:Y:S01]  /*2210*/  IMAD R9, R16, -0x2, R9 ;  /* 0xfffffffe10097824 */ /* 0x000fe200078e0209 */
[----:B------:R-:W-:Y:S01]  /*2220*/  SHF.R.S32.HI R153, RZ, 0x1f, R152 ;  /* 0x0000001fff997819 */ /* 0x000fe20000011498 */
[----:B------:R-:W-:Y:S01]  /*2230*/  ULDC.64 UR4, c[0x0][0x668] ;  /* 0x00019a0000047ab9 */ /* 0x000fe20000000a00 */
[----:B------:R-:W-:Y:S01]  /*2240*/  IADD3 R7, R7, R8, -R10 ;  /* 0x0000000807077210 */ /* 0x000fe20007ffe80a */
[----:B------:R-:W-:Y:S01]  /*2250*/  IMAD.IADD R8, R9, 0x1, -R4 ;  /* 0x0000000109087824 */ /* 0x000fe200078e0a04 */
[----:B------:R-:W-:Y:S01]  /*2260*/  ULDC.64 UR6, c[0x0][0x640] ;  /* 0x0001900000067ab9 */ /* 0x000fe20000000a00 */
[----:B------:R-:W-:Y:S02]  /*2270*/  IMAD.IADD R21, R21, 0x1, R19 ;  /* 0x0000000115157824 */ /* 0x000fe400078e0213 */
[C---:B------:R-:W-:Y:S01]  /*2280*/  IMAD R9, R153.reuse, UR4, RZ ;  /* 0x0000000499097c24 */ /* 0x040fe2000f8e02ff */
[----:B------:R-:W-:Y:S01]  /*2290*/  ISETP.GT.AND P4, PT, R8, RZ, PT ;  /* 0x000000ff0800720c */ /* 0x000fe20003f84270 */
[----:B------:R-:W-:-:S02]  /*22a0*/  IMAD R153, R153, UR6, RZ ;  /* 0x0000000699997c24 */ /* 0x000fc4000f8e02ff */
[C---:B------:R-:W-:Y:S01]  /*22b0*/  IMAD R155, R152.reuse, UR5, R9 ;  /* 0x00000005989b7c24 */ /* 0x040fe2000f8e0209 */
[----:B------:R-:W-:Y:S01]  /*22c0*/  ISETP.GT.AND P0, PT, R7, RZ, P4 ;  /* 0x000000ff0700720c */ /* 0x000fe20002704270 */
[----:B------:R-:W-:Y:S01]  /*22d0*/  IMAD.WIDE.U32 R10, R152, UR4, R20 ;  /* 0x00000004980a7c25 */ /* 0x000fe2000f8e0014 */
[----:B------:R-:W-:-:S03]  /*22e0*/  SHF.L.U64.HI R9, R14, 0x3, R15 ;  /* 0x000000030e097819 */ /* 0x000fc6000001020f */
[----:B------:R-:W-:Y:S02]  /*22f0*/  IMAD R153, R152, UR7, R153 ;  /* 0x0000000798997c24 */ /* 0x000fe4000f8e0299 */
[----:B------:R-:W-:Y:S02]  /*2300*/  IMAD.SHL.U32 R156, R14, 0x8, RZ ;  /* 0x000000080e9c7824 */ /* 0x000fe400078e00ff */
[----:B------:R-:W-:Y:S01]  /*2310*/  IMAD.IADD R155, R11, 0x1, R155 ;  /* 0x000000010b9b7824 */ /* 0x000fe200078e029b */
[----:B------:R-:W-:Y:S06]  /*2320*/  @!P1 BRA `(.L_x_28) ;  /* 0x00000074007c9947 */ /* 0x000fec0003800000 */
[----:B------:R-:W-:Y:S01]  /*2330*/  IADD3 R16, P1, R4, R12, RZ ;  /* 0x0000000c04107210 */ /* 0x000fe20007f3e0ff */
[----:B------:R-:W-:Y:S01]  /*2340*/  ULDC.64 UR8, c[0x0][0x638] ;  /* 0x00018e0000087ab9 */ /* 0x000fe20000000a00 */
[----:B------:R-:W-:Y:S01]  /*2350*/  ULDC.64 UR10, c[0x0][0x648] ;  /* 0x00019200000a7ab9 */ /* 0x000fe20000000a00 */
[----:B------:R-:W-:Y:S01]  /*2360*/  IMAD R20, R17, UR8, RZ ;  /* 0x0000000811147c24 */ /* 0x000fe2000f8e02ff */
[----:B------:R-:W-:Y:S01]  /*2370*/  ULDC.64 UR4, c[0x0][0x630] ;  /* 0x00018c0000047ab9 */ /* 0x000fe20000000a00 */
[----:B------:R-:W-:Y:S01]  /*2380*/  IMAD.X R17, R6, 0x1, R13, P1 ;  /* 0x0000000106117824 */ /* 0x000fe200008e060d */
[----:B------:R-:W-:Y:S01]  /*2390*/  ULDC.64 UR14, c[0x0][0x628] ;  /* 0x00018a00000e7ab9 */ /* 0x000fe20000000a00 */
[C---:B------:R-:W-:Y:S02]  /*23a0*/  IMAD R11, R5.reuse, UR9, R20 ;  /* 0x00000009050b7c24 */ /* 0x040fe4000f8e0214 */
[----:B------:R-:W-:-:S04]  /*23b0*/  IMAD.WIDE.U32 R16, R5, UR8, R16 ;  /* 0x0000000805107c25 */ /* 0x000fc8000f8e0010 */
[----:B------:R-:W-:Y:S02]  /*23c0*/  IMAD R18, R18, UR10, RZ ;  /* 0x0000000a12127c24 */ /* 0x000fe4000f8e02ff */
[----:B------:R-:W-:Y:S02]  /*23d0*/  IMAD.IADD R17, R17, 0x1, R11 ;  /* 0x0000000111117824 */ /* 0x000fe400078e020b */
[C---:B------:R-:W-:Y:S02]  /*23e0*/  IMAD R157, R3.reuse, UR11, R18 ;  /* 0x0000000b039d7c24 */ /* 0x040fe4000f8e0212 */
[----:B------:R-:W-:-:S04]  /*23f0*/  IMAD.WIDE.U32 R16, R3, UR10, R16 ;  /* 0x0000000a03107c25 */ /* 0x000fc8000f8e0010 */
[----:B------:R-:W-:Y:S02]  /*2400*/  IMAD.IADD R17, R17, 0x1, R157 ;  /* 0x0000000111117824 */ /* 0x000fe400078e029d */
[----:B------:R-:W-:Y:S02]  /*2410*/  IMAD R21, R165, UR4, RZ ;  /* 0x00000004a5157c24 */ /* 0x000fe4000f8e02ff */
[----:B------:R-:W-:-:S04]  /*2420*/  IMAD.WIDE.U32 R16, R152, UR6, R16 ;  /* 0x0000000698107c25 */ /* 0x000fc8000f8e0010 */
[----:B------:R-:W-:Y:S02]  /*2430*/  IMAD.IADD R19, R153, 0x1, R17 ;  /* 0x0000000199137824 */ /* 0x000fe400078e0211 */
[----:B------:R-:W-:Y:S02]  /*2440*/  IMAD.MOV.U32 R18, RZ, RZ, R16 ;  /* 0x000000ffff127224 */ /* 0x000fe400078e0010 */
[C---:B------:R-:W-:Y:S02]  /*2450*/  IMAD R158, R164.reuse, UR5, R21 ;  /* 0x00000005a49e7c24 */ /* 0x040fe4000f8e0215 */
[----:B------:R-:W-:-:S04]  /*2460*/  IMAD.WIDE.U32 R22, R164, UR4, R18 ;  /* 0x00000004a4167c25 */ /* 0x000fc8000f8e0012 */
[----:B------:R-:W-:Y:S01]  /*2470*/  IMAD.IADD R21, R23, 0x1, R158 ;  /* 0x0000000117157824 */ /* 0x000fe200078e029e */
[----:B------:R-:W-:-:S04]  /*2480*/  LEA R20, P1, R22, UR14, 0x1 ;  /* 0x0000000e16147c11 */ /* 0x000fc8000f8208ff */
[----:B------:R-:W-:-:S05]  /*2490*/  LEA.HI.X R21, R22, UR15, R21, 0x1, P1 ;  /* 0x0000000f16157c11 */ /* 0x000fca00088f0c15 */
[----:B------:R-:W3:Y:S01]  /*24a0*/  @P0 LDG.E.LTC128B.U16 R159, desc[UR12][R20.64] ;  /* 0x0000000c149f0981 */ /* 0x000ee2000c1e1520 */
[----:B------:R-:W-:Y:S01]  /*24b0*/  IMAD.WIDE.U32 R22, R152, UR6, RZ ;  /* 0x0000000698167c25 */ /* 0x000fe2000f8e00ff */
[----:B------:R-:W-:Y:S01]  /*24c0*/  ULDC.64 UR6, c[0x0][0x650] ;  /* 0x0001940000067ab9 */ /* 0x000fe20000000a00 */
[----:B------:R-:W-:Y:S01]  /*24d0*/  ISETP.GT.AND P6, PT, R8, 0x1, PT ;  /* 0x000000010800780c */ /* 0x000fe20003fc4270 */
[----:B------:R-:W-:Y:S01]  /*24e0*/  BSSY B0, `(.L_x_29) ;  /* 0x0000019000007945 */ /* 0x000fe20003800000 */
[----:B------:R-:W-:Y:S01]  /*24f0*/  IMAD.IADD R153, R23, 0x1, R153 ;  /* 0x0000000117997824 */ /* 0x000fe200078e0299 */
[----:B------:R-:W-:Y:S01]  /*2500*/  LEA R154, P1, R10, UR6, 0x1 ;  /* 0x000000060a9a7c11 */ /* 0x000fe2000f8208ff */
[----:B------:R-:W-:-:S03]  /*2510*/  IMAD.MOV.U32 R152, RZ, RZ, R22 ;  /* 0x000000ffff987224 */ /* 0x000fc600078e0016 */
[----:B------:R-:W-:Y:S01]  /*2520*/  LEA.HI.X R155, R10, UR7, R155, 0x1, P1 ;  /* 0x000000070a9b7c11 */ /* 0x000fe200088f0c9b */
[----:B------:R-:W-:Y:S01]  /*2530*/  IMAD.WIDE.U32 R160, R164, UR4, R152 ;  /* 0x00000004a4a07c25 */ /* 0x000fe2000f8e0098 */
[----:B------:R-:W-:-:S03]  /*2540*/  ISETP.GT.AND P1, PT, R7, RZ, P6 ;  /* 0x000000ff0700720c */ /* 0x000fc60003724270 */
[----:B------:R-:W-:Y:S02]  /*2550*/  IMAD.IADD R161, R158, 0x1, R161 ;  /* 0x000000019ea17824 */ /* 0x000fe400078e02a1 */
[----:B------:R-:W-:-:S04]  /*2560*/  IMAD.WIDE.U32 R160, R3, UR10, R160 ;  /* 0x0000000a03a07c25 */ /* 0x000fc8000f8e00a0 */
[----:B------:R-:W-:Y:S02]  /*2570*/  IMAD.IADD R161, R157, 0x1, R161 ;  /* 0x000000019da17824 */ /* 0x000fe400078e02a1 */
[----:B------:R-:W-:-:S04]  /*2580*/  IMAD.WIDE.U32 R160, R5, UR8, R160 ;  /* 0x0000000805a07c25 */ /* 0x000fc8000f8e00a0 */
[----:B------:R-:W-:Y:S01]  /*2590*/  IMAD.IADD R161, R11, 0x1, R161 ;  /* 0x000000010ba17824 */ /* 0x000fe200078e02a1 */
[----:B------:R-:W-:-:S04]  /*25a0*/  IADD3 R160, P2, P3, R4, R160, R12 ;  /* 0x000000a004a07210 */ /* 0x000fc80007b5e00c */
[----:B------:R-:W-:Y:S02]  /*25b0*/  IADD3.X R161, R6, R161, R13, P2, P3 ;  /* 0x000000a106a17210 */ /* 0x000fe400017e640d */
[----:B------:R-:W-:-:S04]  /*25c0*/  LEA R166, P2, R160, UR14, 0x1 ;  /* 0x0000000ea0a67c11 */ /* 0x000fc8000f8408ff */
[----:B------:R-:W-:Y:S01]  /*25d0*/  LEA.HI.X R167, R160, UR15, R161, 0x1, P2 ;  /* 0x0000000fa0a77c11 */ /* 0x000fe200090f0ca1 */
[----:B---3--:R-:W-:-:S05]  /*25e0*/  HADD2.F32 R163, -RZ, R159.H0_H0 ;  /* 0x2000009fffa37230 */ /* 0x008fca0000004100 */
[----:B------:R-:W-:-:S04]  /*25f0*/  FMUL R163, R163, R2 ;  /* 0x00000002a3a37220 */ /* 0x000fc80000400000 */
[C---:B--2---:R-:W-:Y:S01]  /*2600*/  FFMA R162, R120.reuse, R0, R163 ;  /* 0x0000000078a27223 */ /* 0x044fe200000000a3 */
[----:B------:R-:W-:-:S04]  /*2610*/  LOP3.LUT R120, R120, 0xfffffffd, RZ, 0xc0, !PT ;  /* 0xfffffffd78787812 */ /* 0x000fc800078ec0ff */
[----:B------:R-:W-:Y:S02]  /*2620*/  F2FP.F16.F32.PACK_AB R162, RZ, R162 ;  /* 0x000000a2ffa2723e */ /* 0x000fe400000000ff */
[----:B------:R-:W-:-:S03]  /*2630*/  @P6 LOP3.LUT R120, R120, 0x2, RZ, 0xfc, !PT ;  /* 0x0000000278786812 */ /* 0x000fc600078efcff */
[----:B------:R0:W-:Y:S01]  /*2640*/  @P0 STG.E.U16 desc[UR12][R154.64], R162 ;  /* 0x000000a29a000986 */ /* 0x0001e2000c10150c */
[----:B------:R-:W-:Y:S05]  /*2650*/  @!P1 BRA `(.L_x_30) ;  /* 0x0000000000049947 */ /* 0x000fea0003800000 */
[----:B------:R1:W5:Y:S02]  /*2660*/  LDG.E.LTC128B.U16 R159, desc[UR12][R166.64+0x2] ;  /* 0x0000020ca69f7981 */ /* 0x000364000c1e1520 */
.L_x_30:
[----:B------:R-:W-:Y:S05]  /*2670*/  BSYNC B0 ;  /* 0x0000000000007941 */ /* 0x000fea0003800000 */
.L_x_29:
[----:B------:R-:W-:Y:S01]  /*2680*/  USHF.L.U32 UR6, UR4, 0x3, URZ ;  /* 0x0000000304067899 */ /* 0x000fe2000800063f */
[----:B-----5:R-:W-:Y:S01]  /*2690*/  HADD2.F32 R17, -RZ, R159.H0_H0 ;  /* 0x2000009fff117230 */ /* 0x020fe20000004100 */
[----:B------:R-:W-:Y:S01]  /*26a0*/  USHF.L.U64.HI UR7, UR4, 0x3, UR5 ;  /* 0x0000000304077899 */ /* 0x000fe20008010205 */
[----:B------:R-:W-:-:S03]  /*26b0*/  ISETP.GT.AND P0, PT, R7, 0x8, P4 ;  /* 0x000000080700780c */ /* 0x000fc60002704270 */
[----:B------:R-:W-:Y:S02]  /*26c0*/  IMAD.U32 R160, RZ, RZ, UR6 ;  /* 0x00000006ffa07e24 */ /* 0x000fe4000f8e00ff */
[----:B------:R-:W-:Y:S01]  /*26d0*/  FMUL R10, R17, R2 ;  /* 0x00000002110a7220 */ /* 0x000fe20000400000 */
[----:B------:R-:W-:-:S03]  /*26e0*/  IMAD.U32 R161, RZ, RZ, UR7 ;  /* 0x00000007ffa17e24 */ /* 0x000fc6000f8e00ff */
[----:B------:R-:W-:Y:S01]  /*26f0*/  FFMA R10, R121, R0, R10 ;  /* 0x00000000790a7223 */ /* 0x000fe2000000000a */
[----:B------:R-:W-:-:S04]  /*2700*/  IMAD.WIDE.U32 R160, R164, UR4, R160 ;  /* 0x00000004a4a07c25 */ /* 0x000fc8000f8e00a0 */
[----:B------:R-:W-:Y:S01]  /*2710*/  IMAD.IADD R23, R158, 0x1, R161 ;  /* 0x000000019e177824 */ /* 0x000fe200078e02a1 */
[----:B------:R-:W-:Y:S02]  /*2720*/  IADD3 R17, P2, R16, R160, RZ ;  /* 0x000000a010117210 */ /* 0x000fe40007f5e0ff */
[----:B------:R-:W-:-:S03]  /*2730*/  F2FP.F16.F32.PACK_AB R10, RZ, R10 ;  /* 0x0000000aff0a723e */ /* 0x000fc600000000ff */
[----:B------:R-:W-:Y:S01]  /*2740*/  IMAD.X R18, R23, 0x1, R19, P2 ;  /* 0x0000000117127824 */ /* 0x000fe200010e0613 */
[----:B------:R-:W-:Y:S01]  /*2750*/  LEA R16, P2, R17, UR14, 0x1 ;  /* 0x0000000e11107c11 */ /* 0x000fe2000f8408ff */
[----:B------:R-:W-:-:S03]  /*2760*/  @P1 IMAD.MOV.U32 R19, RZ, RZ, R155 ;  /* 0x000000ffff131224 */ /* 0x000fc600078e009b */
[----:B------:R-:W-:Y:S01]  /*2770*/  LEA.HI.X R17, R17, UR15, R18, 0x1, P2 ;  /* 0x0000000f11117c11 */ /* 0x000fe200090f0c12 */
[----:B------:R-:W-:-:S05]  /*2780*/  @P1 IMAD.MOV.U32 R18, RZ, RZ, R154 ;  /* 0x000000ffff121224 */ /* 0x000fca00078e009a */
[----:B------:R2:W-:Y:S04]  /*2790*/  @P1 STG.E.U16 desc[UR12][R18.64+0x2], R10 ;  /* 0x0000020a12001986 */ /* 0x0005e8000c10150c */
[----:B------:R-:W3:Y:S01]  /*27a0*/  @P0 LDG.E.LTC128B.U16 R159, desc[UR12][R16.64] ;  /* 0x0000000c109f0981 */ /* 0x000ee2000c1e1520 */
[----:B------:R-:W-:Y:S01]  /*27b0*/  IADD3 R22, P1, R22, R160, RZ ;  /* 0x000000a016167210 */ /* 0x000fe20007f3e0ff */
[----:B------:R-:W-:Y:S01]  /*27c0*/  BSSY B0, `(.L_x_31) ;  /* 0x0000015000007945 */ /* 0x000fe20003800000 */
[----:B------:R-:W-:-:S03]  /*27d0*/  SHF.L.U64.HI R9, R156, 0x1, R9 ;  /* 0x000000019c097819 */ /* 0x000fc60000010209 */
[----:B------:R-:W-:Y:S02]  /*27e0*/  IMAD.X R23, R23, 0x1, R153, P1 ;  /* 0x0000000117177824 */ /* 0x000fe400008e0699 */
[----:B------:R-:W-:-:S04]  /*27f0*/  IMAD.WIDE.U32 R22, R3, UR10, R22 ;  /* 0x0000000a03167c25 */ /* 0x000fc8000f8e0016 */
[----:B------:R-:W-:Y:S02]  /*2800*/  IMAD.IADD R23, R157, 0x1, R23 ;  /* 0x000000019d177824 */ /* 0x000fe400078e0217 */
[----:B------:R-:W-:-:S04]  /*2810*/  IMAD.WIDE.U32 R22, R5, UR8, R22 ;  /* 0x0000000805167c25 */ /* 0x000fc8000f8e0016 */
[----:B------:R-:W-:Y:S01]  /*2820*/  IMAD.IADD R11, R11, 0x1, R23 ;  /* 0x000000010b0b7824 */ /* 0x000fe200078e0217 */
[----:B------:R-:W-:-:S04]  /*2830*/  IADD3 R4, P1, P2, R4, R22, R12 ;  /* 0x0000001604047210 */ /* 0x000fc80007a3e00c */
[----:B------:R-:W-:Y:S02]  /*2840*/  IADD3.X R13, R6, R11, R13, P1, P2 ;  /* 0x0000000b060d7210 */ /* 0x000fe40000fe440d */
[----:B------:R-:W-:Y:S02]  /*2850*/  LEA R156, P2, R156, R154, 0x1 ;  /* 0x0000009a9c9c7211 */ /* 0x000fe400078408ff */
[----:B------:R-:W-:Y:S02]  /*2860*/  ISETP.GT.AND P1, PT, R7, 0x8, P6 ;  /* 0x000000080700780c */ /* 0x000fe40003724270 */
[----:B--2---:R-:W-:Y:S01]  /*2870*/  LEA R10, P3, R4, UR14, 0x1 ;  /* 0x0000000e040a7c11 */ /* 0x004fe2000f8608ff */
[----:B------:R-:W-:-:S03]  /*2880*/  IMAD.X R157, R9, 0x1, R155, P2 ;  /* 0x00000001099d7824 */ /* 0x000fc600010e069b */
[----:B------:R-:W-:Y:S01]  /*2890*/  LEA.HI.X R11, R4, UR15, R13, 0x1, P3 ;  /* 0x0000000f040b7c11 */ /* 0x000fe200098f0c0d */
[----:B---3--:R-:W-:-:S05]  /*28a0*/  HADD2.F32 R3, -RZ, R159.H0_H0 ;  /* 0x2000009fff037230 */ /* 0x008fca0000004100 */
[----:B------:R-:W-:-:S04]  /*28b0*/  FMUL R3, R3, R2 ;  /* 0x0000000203037220 */ /* 0x000fc80000400000 */
[----:B------:R-:W-:-:S05]  /*28c0*/  FFMA R3, R122, R0, R3 ;  /* 0x000000007a037223 */ /* 0x000fca0000000003 */
[----:B------:R-:W-:-:S05]  /*28d0*/  F2FP.F16.F32.PACK_AB R3, RZ, R3 ;  /* 0x00000003ff03723e */ /* 0x000fca00000000ff */
[----:B------:R2:W-:Y:S01]  /*28e0*/  @P0 STG.E.U16 desc[UR12][R156.64], R3 ;  /* 0x000000039c000986 */ /* 0x0005e2000c10150c */
[----:B------:R-:W-:Y:S05]  /*28f0*/  @!P1 BRA `(.L_x_32) ;  /* 0x0000000000049947 */ /* 0x000fea0003800000 */
[----:B------:R3:W5:Y:S02]  /*2900*/  LDG.E.LTC128B.U16 R159, desc[UR12][R10.64+0x2] ;  /* 0x0000020c0a9f7981 */ /* 0x000764000c1e1520 */
.L_x_32:
[----:B------:R-:W-:Y:S05]  /*2910*/  BSYNC B0 ;  /* 0x0000000000007941 */ /* 0x000fea0003800000 */
.L_x_31:
[----:B--2--5:R-:W-:Y:S01]  /*2920*/  HADD2.F32 R3, -RZ, R159.H0_H0 ;  /* 0x2000009fff037230 */ /* 0x024fe20000004100 */
[----:B------:R-:W-:Y:S01]  /*2930*/  ISETP.GT.AND P3, PT, R8, 0x8, PT ;  /* 0x000000080800780c */ /* 0x000fe20003f64270 */
[----:B------:R-:W-:Y:S01]  /*2940*/  @P1 IMAD.MOV.U32 R5, RZ, RZ, R157 ;  /* 0x000000ffff051224 */ /* 0x000fe200078e009d */
[----:B------:R-:W-:Y:S01]  /*2950*/  LOP3.LUT R120, R120, 0xfffffffb, RZ, 0xc0, !PT ;  /* 0xfffffffb78787812 */ /* 0x000fe200078ec0ff */
[----:B------:R-:W-:Y:S01]  /*2960*/  BSSY B0, `(.L_x_33) ;  /* 0x000000b000007945 */ /* 0x000fe20003800000 */
[----:B------:R-:W-:Y:S01]  /*2970*/  FMUL R4, R3, R2 ;  /* 0x0000000203047220 */ /* 0x000fe20000400000 */
[----:B------:R-:W-:-:S03]  /*2980*/  ISETP.GT.AND P0, PT, R7, RZ, P3 ;  /* 0x000000ff0700720c */ /* 0x000fc60001f04270 */
[----:B------:R-:W-:-:S05]  /*2990*/  FFMA R4, R123, R0, R4 ;  /* 0x000000007b047223 */ /* 0x000fca0000000004 */
[----:B------:R-:W-:Y:S02]  /*29a0*/  F2FP.F16.F32.PACK_AB R4, RZ, R4 ;  /* 0x00000004ff04723e */ /* 0x000fe400000000ff */
[----:B------:R-:W-:Y:S02]  /*29b0*/  @P3 LOP3.LUT R120, R120, 0x4, RZ, 0xfc, !PT ;  /* 0x0000000478783812 */ /* 0x000fe400078efcff */
[----:B------:R-:W-:Y:S01]  /*29c0*/  PRMT R3, R4, 0x7610, R3 ;  /* 0x0000761004037816 */ /* 0x000fe20000000003 */
[----:B------:R-:W-:-:S05]  /*29d0*/  @P1 IMAD.MOV.U32 R4, RZ, RZ, R156 ;  /* 0x000000ffff041224 */ /* 0x000fca00078e009c */
[----:B------:R2:W-:Y:S01]  /*29e0*/  @P1 STG.E.U16 desc[UR12][R4.64+0x2], R3 ;  /* 0x0000020304001986 */ /* 0x0005e2000c10150c */
[----:B------:R-:W-:Y:S05]  /*29f0*/  @!P0 BRA `(.L_x_34) ;  /* 0x0000000000048947 */ /* 0x000fea0003800000 */
[----:B------:R4:W5:Y:S02]  /*2a00*/  LDG.E.LTC128B.U16 R159, desc[UR12][R166.64+0x10] ;  /* 0x0000100ca69f7981 */ /* 0x000964000c1e1520 */
.L_x_34:
[----:B------:R-:W-:Y:S05]  /*2a10*/  BSYNC B0 ;  /* 0x0000000000007941 */ /* 0x000fea0003800000 */
.L_x_33:
[----:B--2--5:R-:W-:Y:S01]  /*2a20*/  HADD2.F32 R3, -RZ, R159.H0_H0 ;  /* 0x2000009fff037230 */ /* 0x024fe20000004100 */
[----:B------:R-:W-:Y:S01]  /*2a30*/  ISETP.GT.AND P2, PT, R8, 0x9, PT ;  /* 0x000000090800780c */ /* 0x000fe20003f44270 */
[----:B------:R-:W-:Y:S01]  /*2a40*/  @P0 IMAD.MOV.U32 R4, RZ, RZ, R154 ;  /* 0x000000ffff040224 */ /* 0x000fe200078e009a */
[----:B------:R-:W-:Y:S01]  /*2a50*/  LOP3.LUT R120, R120, 0xfffffff7, RZ, 0xc0, !PT ;  /* 0xfffffff778787812 */ /* 0x000fe200078ec0ff */
[----:B------:R-:W-:Y:S02]  /*2a60*/  @P0 IMAD.MOV.U32 R5, RZ, RZ, R155 ;  /* 0x000000ffff050224 */ /* 0x000fe400078e009b */
[----:B------:R-:W-:Y:S01]  /*2a70*/  FMUL R3, R3, R2 ;  /* 0x0000000203037220 */ /* 0x000fe20000400000 */
[----:B------:R-:W-:Y:S01]  /*2a80*/  ISETP.GT.AND P1, PT, R7, RZ, P2 ;  /* 0x000000ff0700720c */ /* 0x000fe20001724270 */
[----:B------:R-:W-:Y:S02]  /*2a90*/  BSSY B0, `(.L_x_35) ;  /* 0x0000007000007945 */ /* 0x000fe40003800000 */
[----:B------:R-:W-:-:S05]  /*2aa0*/  FFMA R3, R124, R0, R3 ;  /* 0x000000007c037223 */ /* 0x000fca0000000003 */
[----:B------:R-:W-:Y:S02]  /*2ab0*/  F2FP.F16.F32.PACK_AB R3, RZ, R3 ;  /* 0x00000003ff03723e */ /* 0x000fe400000000ff */
[----:B------:R-:W-:-:S03]  /*2ac0*/  @P2 LOP3.LUT R120, R120, 0x8, RZ, 0xfc, !PT ;  /* 0x0000000878782812 */ /* 0x000fc600078efcff */
[----:B------:R2:W-:Y:S01]  /*2ad0*/  @P0 STG.E.U16 desc[UR12][R4.64+0x10], R3 ;  /* 0x0000100304000986 */ /* 0x0005e2000c10150c */
[----:B------:R-:W-:Y:S05]  /*2ae0*/  @!P1 BRA `(.L_x_36) ;  /* 0x0000000000049947 */ /* 0x000fea0003800000 */
[----:B------:R0:W5:Y:S02]  /*2af0*/  LDG.E.LTC128B.U16 R159, desc[UR12][R166.64+0x12] ;  /* 0x0000120ca69f7981 */ /* 0x000164000c1e1520 */
.L_x_36:
[----:B------:R-:W-:Y:S05]  /*2b00*/  BSYNC B0 ;  /* 0x0000000000007941 */ /* 0x000fea0003800000 */
.L_x_35:
[----:B--2--5:R-:W-:Y:S01]  /*2b10*/  HADD2.F32 R3, -RZ, R159.H0_H0 ;  /* 0x2000009fff037230 */ /* 0x024fe20000004100 */
[----:B------:R-:W-:Y:S01]  /*2b20*/  ISETP.GT.AND P0, PT, R7, 0x8, P3 ;  /* 0x000000080700780c */ /* 0x000fe20001f04270 */
[----:B------:R-:W-:Y:S01]  /*2b30*/  @P1 IMAD.MOV.U32 R5, RZ, RZ, R155 ;  /* 0x000000ffff051224 */ /* 0x000fe200078e009b */
[----:B------:R-:W-:Y:S02]  /*2b40*/  BSSY B0, `(.L_x_37) ;  /* 0x0000009000007945 */ /* 0x000fe40003800000 */
[----:B------:R-:W-:-:S04]  /*2b50*/  FMUL R4, R3, R2 ;  /* 0x0000000203047220 */ /* 0x000fc80000400000 */
[----:B------:R-:W-:-:S05]  /*2b60*/  FFMA R4, R125, R0, R4 ;  /* 0x000000007d047223 */ /* 0x000fca0000000004 */
[----:B------:R-:W-:-:S04]  /*2b70*/  F2FP.F16.F32.PACK_AB R4, RZ, R4 ;  /* 0x00000004ff04723e */ /* 0x000fc800000000ff */
[----:B------:R-:W-:Y:S01]  /*2b80*/  PRMT R3, R4, 0x7610, R3 ;  /* 0x0000761004037816 */ /* 0x000fe20000000003 */
[----:B------:R-:W-:-:S05]  /*2b90*/  @P1 IMAD.MOV.U32 R4, RZ, RZ, R154 ;  /* 0x000000ffff041224 */ /* 0x000fca00078e009a */
[----:B------:R2:W-:Y:S01]  /*2ba0*/  @P1 STG.E.U16 desc[UR12][R4.64+0x12], R3 ;  /* 0x0000120304001986 */ /* 0x0005e2000c10150c */
[----:B------:R-:W-:Y:S05]  /*2bb0*/  @!P0 BRA `(.L_x_38) ;  /* 0x0000000000048947 */ /* 0x000fea0003800000 */
[----:B------:R0:W5:Y:S02]  /*2bc0*/  LDG.E.LTC128B.U16 R159, desc[UR12][R10.64+0x10] ;  /* 0x0000100c0a9f7981 */ /* 0x000164000c1e1520 */
.L_x_38:
[----:B------:R-:W-:Y:S05]  /*2bd0*/  BSYNC B0 ;  /* 0x0000000000007941 */ /* 0x000fea0003800000 */
.L_x_37:
[----:B--2--5:R-:W-:Y:S01]  /*2be0*/  HADD2.F32 R3, -RZ, R159.H0_H0 ;  /* 0x2000009fff037230 */ /* 0x024fe20000004100 */
[----:B------:R-:W-:Y:S01]  /*2bf0*/  ISETP.GT.AND P1, PT, R7, 0x8, P2 ;  /* 0x000000080700780c */ /* 0x000fe20001724270 */
[----:B------:R-:W-:Y:S01]  /*2c00*/  @P0 IMAD.MOV.U32 R4, RZ, RZ, R156 ;  /* 0x000000ffff040224 */ /* 0x000fe200078e009c */
[----:B------:R-:W-:Y:S01]  /*2c10*/  BSSY B0, `(.L_x_39) ;  /* 0x0000008000007945 */ /* 0x000fe20003800000 */
[----:B------:R-:W-:Y:S02]  /*2c20*/  @P0 IMAD.MOV.U32 R5, RZ, RZ, R157 ;  /* 0x000000ffff050224 */ /* 0x000fe400078e009d */
[----:B------:R-:W-:-:S04]  /*2c30*/  FMUL R3, R3, R2 ;  /* 0x0000000203037220 */ /* 0x000fc80000400000 */
[----:B------:R-:W-:-:S05]  /*2c40*/  FFMA R3, R126, R0, R3 ;  /* 0x000000007e037223 */ /* 0x000fca0000000003 */
[----:B------:R-:W-:-:S05]  /*2c50*/  F2FP.F16.F32.PACK_AB R3, RZ, R3 ;  /* 0x00000003ff03723e */ /* 0x000fca00000000ff */
[----:B------:R2:W-:Y:S01]  /*2c60*/  @P0 STG.E.U16 desc[UR12][R4.64+0x10], R3 ;  /* 0x0000100304000986 */ /* 0x0005e2000c10150c */
[----:B------:R-:W-:Y:S05]  /*2c70*/  @!P1 BRA `(.L_x_40) ;  /* 0x0000000000049947 */ /* 0x000fea0003800000 */
[----:B------:R0:W5:Y:S02]  /*2c80*/  LDG.E.LTC128B.U16 R159, desc[UR12][R10.64+0x12] ;  /* 0x0000120c0a9f7981 */ /* 0x000164000c1e1520 */
.L_x_40:
[----:B------:R-:W-:Y:S05]  /*2c90*/  BSYNC B0 ;  /* 0x0000000000007941 */ /* 0x000fea0003800000 */
.L_x_39:
        /* <DEDUP_REMOVED lines=15> */
.L_x_42:
[----:B------:R-:W-:Y:S05]  /*2d90*/  BSYNC B0 ;  /* 0x0000000000007941 */ /* 0x000fea0003800000 */
.L_x_41:
[----:B--2--5:R-:W-:Y:S01]  /*2da0*/  HADD2.F32 R3, -RZ, R159.H0_H0 ;  /* 0x2000009fff037230 */ /* 0x024fe20000004100 */
[----:B------:R-:W-:Y:S01]  /*2db0*/  ISETP.GT.AND P1, PT, R8, 0x11, PT ;  /* 0x000000110800780c */ /* 0x000fe20003f24270 */
[----:B------:R-:W-:Y:S01]  /*2dc0*/  @P0 IMAD.MOV.U32 R4, RZ, RZ, R154 ;  /* 0x000000ffff040224 */ /* 0x000fe200078e009a */
[----:B------:R-:W-:Y:S01]  /*2dd0*/  LOP3.LUT R120, R120, 0xffffffdf, RZ, 0xc0, !PT ;  /* 0xffffffdf78787812 */ /* 0x000fe200078ec0ff */
[----:B------:R-:W-:Y:S02]  /*2de0*/  @P0 IMAD.MOV.U32 R5, RZ, RZ, R155 ;  /* 0x000000ffff050224 */ /* 0x000fe400078e009b */
[----:B------:R-:W-:Y:S01]  /*2df0*/  FMUL R3, R3, R2 ;  /* 0x0000000203037220 */ /* 0x000fe20000400000 */
[----:B------:R-:W-:Y:S03]  /*2e00*/  BSSY B0, `(.L_x_43) ;  /* 0x0000008000007945 */ /* 0x000fe60003800000 */
[----:B------:R-:W-:-:S05]  /*2e10*/  FFMA R3, R128, R0, R3 ;  /* 0x0000000080037223 */ /* 0x000fca0000000003 */
[----:B------:R-:W-:Y:S02]  /*2e20*/  F2FP.F16.F32.PACK_AB R3, RZ, R3 ;  /* 0x00000003ff03723e */ /* 0x000fe400000000ff */
[----:B------:R-:W-:-:S03]  /*2e30*/  @P1 LOP3.LUT R120, R120, 0x20, RZ, 0xfc, !PT ;  /* 0x0000002078781812 */ /* 0x000fc600078efcff */
[----:B------:R2:W-:Y:S01]  /*2e40*/  @P0 STG.E.U16 desc[UR12][R4.64+0x20], R3 ;  /* 0x0000200304000986 */ /* 0x0005e2000c10150c */
[----:B------:R-:W-:-:S13]  /*2e50*/  ISETP.GT.AND P0, PT, R7, RZ, P1 ;  /* 0x000000ff0700720c */ /* 0x000fda0000f04270 */
[----:B--2---:R-:W-:Y:S05]  /*2e60*/  @!P0 BRA `(.L_x_44) ;  /* 0x0000000000048947 */ /* 0x004fea0003800000 */
[----:B------:R2:W5:Y:S02]  /*2e70*/  LDG.E.LTC128B.U16 R159, desc[UR12][R166.64+0x22] ;  /* 0x0000220ca69f7981 */ /* 0x000564000c1e1520 */
.L_x_44:
[----:B------:R-:W-:Y:S05]  /*2e80*/  BSYNC B0 ;  /* 0x0000000000007941 */ /* 0x000fea0003800000 */
.L_x_43:
[----:B-----5:R-:W-:Y:S01]  /*2e90*/  HADD2.F32 R3, -RZ, R159.H0_H0 ;  /* 0x2000009fff037230 */ /* 0x020fe20000004100 */
[----:B------:R-:W-:Y:S01]  /*2ea0*/  BSSY B0, `(.L_x_45) ;  /* 0x000000b000007945 */ /* 0x000fe20003800000 */
[----:B------:R-:W-:-:S03]  /*2eb0*/  @P0 IMAD.MOV.U32 R5, RZ, RZ, R155 ;  /* 0x000000ffff050224 */ /* 0x000fc600078e009b */
[----:B------:R-:W-:-:S04]  /*2ec0*/  FMUL R4, R3, R2 ;  /* 0x0000000203047220 */ /* 0x000fc80000400000 */
[----:B------:R-:W-:-:S05]  /*2ed0*/  FFMA R4, R129, R0, R4 ;  /* 0x0000000081047223 */ /* 0x000fca0000000004 */
[----:B------:R-:W-:-:S04]  /*2ee0*/  F2FP.F16.F32.PACK_AB R4, RZ, R4 ;  /* 0x00000004ff04723e */ /* 0x000fc800000000ff */
[----:B------:R-:W-:Y:S01]  /*2ef0*/  PRMT R3, R4, 0x7610, R3 ;  /* 0x0000761004037816 */ /* 0x000fe20000000003 */
[----:B------:R-:W-:-:S05]  /*2f00*/  @P0 IMAD.MOV.U32 R4, RZ, RZ, R154 ;  /* 0x000000ffff040224 */ /* 0x000fca00078e009a */
[----:B------:R0:W-:Y:S01]  /*2f10*/  @P0 STG.E.U16 desc[UR12][R4.64+0x22], R3 ;  /* 0x0000220304000986 */ /* 0x0001e2000c10150c */
[----:B------:R-:W-:-:S13]  /*2f20*/  ISETP.GT.AND P0, PT, R7, 0x8, P2 ;  /* 0x000000080700780c */ /* 0x000fda0001704270 */
[----:B0-----:R-:W-:Y:S05]  /*2f30*/  @!P0 BRA `(.L_x_46) ;  /* 0x0000000000048947 */ /* 0x001fea0003800000 */
[----:B------:R0:W5:Y:S02]  /*2f40*/  LDG.E.LTC128B.U16 R159, desc[UR12][R10.64+0x20] ;  /* 0x0000200c0a9f7981 */ /* 0x000164000c1e1520 */
.L_x_46:
[----:B------:R-:W-:Y:S05]  /*2f50*/  BSYNC B0 ;  /* 0x0000000000007941 */ /* 0x000fea0003800000 */
.L_x_45:
[----:B-----5:R-:W-:Y:S01]  /*2f60*/  HADD2.F32 R3, -RZ, R159.H0_H0 ;  /* 0x2000009fff037230 */ /* 0x020fe20000004100 */
[----:B------:R-:W-:Y:S01]  /*2f70*/  BSSY B0, `(.L_x_47) ;  /* 0x000000a000007945 */ /* 0x000fe20003800000 */
[----:B------:R-:W-:Y:S02]  /*2f80*/  @P0 IMAD.MOV.U32 R4, RZ, RZ, R156 ;  /* 0x000000ffff040224 */ /* 0x000fe400078e009c */
[----:B------:R-:W-:Y:S02]  /*2f90*/  @P0 IMAD.MOV.U32 R5, RZ, RZ, R157 ;  /* 0x000000ffff050224 */ /* 0x000fe400078e009d */
[----:B------:R-:W-:-:S04]  /*2fa0*/  FMUL R3, R3, R2 ;  /* 0x0000000203037220 */ /* 0x000fc80000400000 */
[----:B------:R-:W-:-:S05]  /*2fb0*/  FFMA R3, R130, R0, R3 ;  /* 0x0000000082037223 */ /* 0x000fca0000000003 */
[----:B------:R-:W-:-:S05]  /*2fc0*/  F2FP.F16.F32.PACK_AB R3, RZ, R3 ;  /* 0x00000003ff03723e */ /* 0x000fca00000000ff */
[----:B------:R0:W-:Y:S01]  /*2fd0*/  @P0 STG.E.U16 desc[UR12][R4.64+0x20], R3 ;  /* 0x0000200304000986 */ /* 0x0001e2000c10150c */
[----:B------:R-:W-:-:S13]  /*2fe0*/  ISETP.GT.AND P0, PT, R7, 0x8, P1 ;  /* 0x000000080700780c */ /* 0x000fda0000f04270 */
[----:B0-----:R-:W-:Y:S05]  /*2ff0*/  @!P0 BRA `(.L_x_48) ;  /* 0x0000000000048947 */ /* 0x001fea0003800000 */
[----:B------:R0:W5:Y:S02]  /*3000*/  LDG.E.LTC128B.U16 R159, desc[UR12][R10.64+0x22] ;  /* 0x0000220c0a9f7981 */ /* 0x000164000c1e1520 */
.L_x_48:
[----:B------:R-:W-:Y:S05]  /*3010*/  BSYNC B0 ;  /* 0x0000000000007941 */ /* 0x000fea0003800000 */
.L_x_47:
[----:B-----5:R-:W-:Y:S01]  /*3020*/  HADD2.F32 R3, -RZ, R159.H0_H0 ;  /* 0x2000009fff037230 */ /* 0x020fe20000004100 */
[C---:B------:R-:W-:Y:S01]  /*3030*/  SHF.L.U64.HI R15, R14.reuse, 0x7, R15 ;  /* 0x000000070e0f7819 */ /* 0x040fe2000001020f */
[----:B------:R-:W-:Y:S01]  /*3040*/  IMAD.SHL.U32 R9, R14, 0x80, RZ ;  /* 0x000000800e097824 */ /* 0x000fe200078e00ff */
[----:B------:R-:W-:Y:S01]  /*3050*/  ISETP.GT.AND P2, PT, R8, 0x18, PT ;  /* 0x000000180800780c */ /* 0x000fe20003f44270 */
[----:B------:R-:W-:Y:S02]  /*3060*/  @P0 IMAD.MOV.U32 R12, RZ, RZ, R156 ;  /* 0x000000ffff0c0224 */ /* 0x000fe400078e009c */
[----:B------:R-:W-:Y:S01]  /*3070*/  FMUL R4, R3, R2 ;  /* 0x0000000203047220 */ /* 0x000fe20000400000 */
[----:B------:R-:W-:Y:S01]  /*3080*/  @P0 IMAD.MOV.U32 R13, RZ, RZ, R157 ;  /* 0x000000ffff0d0224 */ /* 0x000fe200078e009d */
[----:B------:R-:W-:Y:S01]  /*3090*/  LOP3.LUT R3, R9, 0x2, RZ, 0xfc, !PT ;  /* 0x0000000209037812 */ /* 0x000fe200078efcff */
[----:B------:R-:W-:Y:S01]  /*30a0*/  BSSY B0, `(.L_x_49) ;  /* 0x000000e000007945 */ /* 0x000fe20003800000 */
[----:B------:R-:W-:Y:S01]  /*30b0*/  FFMA R4, R131, R0, R4 ;  /* 0x0000000083047223 */ /* 0x000fe20000000004 */
[----:B------:R-:W-:-:S04]  /*30c0*/  LOP3.LUT R120, R120, 0xffffffbf, RZ, 0xc0, !PT ;  /* 0xffffffbf78787812 */ /* 0x000fc800078ec0ff */
[----:B------:R-:W-:Y:S02]  /*30d0*/  F2FP.F16.F32.PACK_AB R4, RZ, R4 ;  /* 0x00000004ff04723e */ /* 0x000fe400000000ff */
[----:B------:R-:W-:Y:S02]  /*30e0*/  @P2 LOP3.LUT R120, R120, 0x40, RZ, 0xfc, !PT ;  /* 0x0000004078782812 */ /* 0x000fe400078efcff */
[----:B------:R-:W-:-:S05]  /*30f0*/  PRMT R6, R4, 0x7610, R6 ;  /* 0x0000761004067816 */ /* 0x000fca0000000006 */
[----:B------:R0:W-:Y:S01]  /*3100*/  @P0 STG.E.U16 desc[UR12][R12.64+0x22], R6 ;  /* 0x000022060c000986 */ /* 0x0001e2000c10150c */
[----:B------:R-:W-:-:S05]  /*3110*/  IADD3 R122, P0, R3, R154, RZ ;  /* 0x0000009a037a7210 */ /* 0x000fca0007f1e0ff */
[----:B------:R-:W-:Y:S01]  /*3120*/  IMAD.X R123, R15, 0x1, R155, P0 ;  /* 0x000000010f7b7824 */ /* 0x000fe200000e069b */
[----:B------:R-:W-:-:S05]  /*3130*/  IADD3 R4, P0, R9, R154, RZ ;  /* 0x0000009a09047210 */ /* 0x000fca0007f1e0ff */
[----:B------:R-:W-:Y:S01]  /*3140*/  IMAD.X R5, R15, 0x1, R155, P0 ;  /* 0x000000010f057824 */ /* 0x000fe200000e069b */
[----:B------:R-:W-:-:S13]  /*3150*/  ISETP.GT.AND P0, PT, R7, RZ, P2 ;  /* 0x000000ff0700720c */ /* 0x000fda0001704270 */
[----:B0-----:R-:W-:Y:S05]  /*3160*/  @!P0 BRA `(.L_x_50) ;  /* 0x0000000000048947 */ /* 0x001fea0003800000 */
[----:B------:R0:W5:Y:S02]  /*3170*/  LDG.E.LTC128B.U16 R159, desc[UR12][R166.64+0x30] ;  /* 0x0000300ca69f7981 */ /* 0x000164000c1e1520 */
.L_x_50:
[----:B------:R-:W-:Y:S05]  /*3180*/  BSYNC B0 ;  /* 0x0000000000007941 */ /* 0x000fea0003800000 */
.L_x_49:
[----:B-----5:R-:W-:Y:S01]  /*3190*/  HADD2.F32 R13, -RZ, R159.H0_H0 ;  /* 0x2000009fff0d7230 */ /* 0x020fe20000004100 */
[----:B------:R-:W-:Y:S01]  /*31a0*/  ISETP.GT.AND P1, PT, R8, 0x19, PT ;  /* 0x000000190800780c */ /* 0x000fe20003f24270 */
[----:B------:R-:W-:Y:S01]  /*31b0*/  @P0 IMAD.MOV.U32 R12, RZ, RZ, R154 ;  /* 0x000000ffff0c0224 */ /* 0x000fe200078e009a */
[----:B------:R-:W-:Y:S01]  /*31c0*/  LOP3.LUT R120, R120, 0xffffff7f, RZ, 0xc0, !PT ;  /* 0xffffff7f78787812 */ /* 0x000fe200078ec0ff */
[----:B------:R-:W-:Y:S01]  /*31d0*/  BSSY B0, `(.L_x_51) ;  /* 0x000000b000007945 */ /* 0x000fe20003800000 */
[----:B------:R-:W-:-:S04]  /*31e0*/  FMUL R13, R13, R2 ;  /* 0x000000020d0d7220 */ /* 0x000fc80000400000 */
[----:B------:R-:W-:-:S05]  /*31f0*/  FFMA R13, R132, R0, R13 ;  /* 0x00000000840d7223 */ /* 0x000fca000000000d */
[----:B------:R-:W-:Y:S02]  /*3200*/  F2FP.F16.F32.PACK_AB R13, RZ, R13 ;  /* 0x0000000dff0d723e */ /* 0x000fe400000000ff */
[----:B------:R-:W-:Y:S02]  /*3210*/  @P1 LOP3.LUT R120, R120, 0x80, RZ, 0xfc, !PT ;  /* 0x0000008078781812 */ /* 0x000fe400078efcff */
[----:B------:R-:W-:Y:S01]  /*3220*/  PRMT R6, R13, 0x7610, R6 ;  /* 0x000076100d067816 */ /* 0x000fe20000000006 */
[----:B------:R-:W-:-:S05]  /*3230*/  @P0 IMAD.MOV.U32 R13, RZ, RZ, R155 ;  /* 0x000000ffff0d0224 */ /* 0x000fca00078e009b */
[----:B------:R0:W-:Y:S01]  /*3240*/  @P0 STG.E.U16 desc[UR12][R12.64+0x30], R6 ;  /* 0x000030060c000986 */ /* 0x0001e2000c10150c */
[----:B------:R-:W-:-:S13]  /*3250*/  ISETP.GT.AND P0, PT, R7, RZ, P1 ;  /* 0x000000ff0700720c */ /* 0x000fda0000f04270 */
[----:B0-----:R-:W-:Y:S05]  /*3260*/  @!P0 BRA `(.L_x_52) ;  /* 0x0000000000048947 */ /* 0x001fea0003800000 */
[----:B------:R0:W5:Y:S02]  /*3270*/  LDG.E.LTC128B.U16 R159, desc[UR12][R166.64+0x32] ;  /* 0x0000320ca69f7981 */ /* 0x000164000c1e1520 */
.L_x_52:
[----:B------:R-:W-:Y:S05]  /*3280*/  BSYNC B0 ;  /* 0x0000000000007941 */ /* 0x000fea0003800000 */
.L_x_51:
[----:B-----5:R-:W-:Y:S01]  /*3290*/  HADD2.F32 R13, -RZ, R159.H0_H0 ;  /* 0x2000009fff0d7230 */ /* 0x020fe20000004100 */
[----:B------:R-:W-:Y:S01]  /*32a0*/  BSSY B0, `(.L_x_53) ;  /* 0x000000a000007945 */ /* 0x000fe20003800000 */
[----:B------:R-:W-:-:S03]  /*32b0*/  @P0 IMAD.MOV.U32 R12, RZ, RZ, R154 ;  /* 0x000000ffff0c0224 */ /* 0x000fc600078e009a */
[----:B------:R-:W-:Y:S01]  /*32c0*/  FMUL R6, R13, R2 ;  /* 0x000000020d067220 */ /* 0x000fe20000400000 */
[----:B------:R-:W-:-:S03]  /*32d0*/  @P0 IMAD.MOV.U32 R13, RZ, RZ, R155 ;  /* 0x000000ffff0d0224 */ /* 0x000fc600078e009b */
[----:B------:R-:W-:-:S05]  /*32e0*/  FFMA R6, R133, R0, R6 ;  /* 0x0000000085067223 */ /* 0x000fca0000000006 */
[----:B------:R-:W-:-:S05]  /*32f0*/  F2FP.F16.F32.PACK_AB R6, RZ, R6 ;  /* 0x00000006ff06723e */ /* 0x000fca00000000ff */
[----:B------:R0:W-:Y:S01]  /*3300*/  @P0 STG.E.U16 desc[UR12][R12.64+0x32], R6 ;  /* 0x000032060c000986 */ /* 0x0001e2000c10150c */
[----:B------:R-:W-:-:S13]  /*3310*/  ISETP.GT.AND P0, PT, R7, 0x8, P2 ;  /* 0x000000080700780c */ /* 0x000fda0001704270 */
[----:B0-----:R-:W-:Y:S05]  /*3320*/  @!P0 BRA `(.L_x_54) ;  /* 0x0000000000048947 */ /* 0x001fea0003800000 */
[----:B------:R0:W5:Y:S02]  /*3330*/  LDG.E.LTC128B.U16 R159, desc[UR12][R10.64+0x30] ;  /* 0x0000300c0a9f7981 */ /* 0x000164000c1e1520 */
.L_x_54:
[----:B------:R-:W-:Y:S05]  /*3340*/  BSYNC B0 ;  /* 0x0000000000007941 */ /* 0x000fea0003800000 */
.L_x_53:
        /* <DEDUP_REMOVED lines=12> */
.L_x_56:
[----:B------:R-:W-:Y:S05]  /*3410*/  BSYNC B0 ;  /* 0x0000000000007941 */ /* 0x000fea0003800000 */
.L_x_55:
[----:B-----5:R-:W-:Y:S01]  /*3420*/  HADD2.F32 R13, -RZ, R159.H0_H0 ;  /* 0x2000009fff0d7230 */ /* 0x020fe20000004100 */
[----:B------:R-:W-:Y:S01]  /*3430*/  ISETP.GT.AND P2, PT, R8, 0x20, PT ;  /* 0x000000200800780c */ /* 0x000fe20003f44270 */
[----:B------:R-:W-:Y:S01]  /*3440*/  @P0 IMAD.MOV.U32 R12, RZ, RZ, R156 ;  /* 0x000000ffff0c0224 */ /* 0x000fe200078e009c */
[----:B------:R-:W-:Y:S01]  /*3450*/  LOP3.LUT R120, R120, 0xfffffeff, RZ, 0xc0, !PT ;  /* 0xfffffeff78787812 */ /* 0x000fe200078ec0ff */
[----:B------:R-:W-:Y:S01]  /*3460*/  BSSY B0, `(.L_x_57) ;  /* 0x000000a000007945 */ /* 0x000fe20003800000 */
[----:B------:R-:W-:Y:S01]  /*3470*/  FMUL R6, R13, R2 ;  /* 0x000000020d067220 */ /* 0x000fe20000400000 */
[----:B------:R-:W-:-:S03]  /*3480*/  @P0 IMAD.MOV.U32 R13, RZ, RZ, R157 ;  /* 0x000000ffff0d0224 */ /* 0x000fc600078e009d */
[----:B------:R-:W-:-:S05]  /*3490*/  FFMA R6, R135, R0, R6 ;  /* 0x0000000087067223 */ /* 0x000fca0000000006 */
[----:B------:R-:W-:Y:S02]  /*34a0*/  F2FP.F16.F32.PACK_AB R6, RZ, R6 ;  /* 0x00000006ff06723e */ /* 0x000fe400000000ff */
[----:B------:R-:W-:-:S03]  /*34b0*/  @P2 LOP3.LUT R120, R120, 0x100, RZ, 0xfc, !PT ;  /* 0x0000010078782812 */ /* 0x000fc600078efcff */
[----:B------:R0:W-:Y:S01]  /*34c0*/  @P0 STG.E.U16 desc[UR12][R12.64+0x32], R6 ;  /* 0x000032060c000986 */ /* 0x0001e2000c10150c */
[----:B------:R-:W-:-:S13]  /*34d0*/  ISETP.GT.AND P0, PT, R7, RZ, P2 ;  /* 0x000000ff0700720c */ /* 0x000fda0001704270 */
[----:B0-----:R-:W-:Y:S05]  /*34e0*/  @!P0 BRA `(.L_x_58) ;  /* 0x0000000000048947 */ /* 0x001fea0003800000 */
[----:B------:R0:W5:Y:S02]  /*34f0*/  LDG.E.LTC128B.U16 R159, desc[UR12][R166.64+0x40] ;  /* 0x0000400ca69f7981 */ /* 0x000164000c1e1520 */
.L_x_58:
[----:B------:R-:W-:Y:S05]  /*3500*/  BSYNC B0 ;  /* 0x0000000000007941 */ /* 0x000fea0003800000 */
.L_x_57:
        /* <DEDUP_REMOVED lines=15> */
.L_x_60:
[----:B------:R-:W-:Y:S05]  /*3600*/  BSYNC B0 ;  /* 0x0000000000007941 */ /* 0x000fea0003800000 */
.L_x_59:
        /* <DEDUP_REMOVED lines=11> */
.L_x_62:
[----:B------:R-:W-:Y:S05]  /*36c0*/  BSYNC B0 ;  /* 0x0000000000007941 */ /* 0x000fea0003800000 */
.L_x_61:
        /* <DEDUP_REMOVED lines=12> */
.L_x_64:
[----:B------:R-:W-:Y:S05]  /*3790*/  BSYNC B0 ;  /* 0x0000000000007941 */ /* 0x000fea0003800000 */
.L_x_63:
        /* <DEDUP_REMOVED lines=14> */
.L_x_66:
[----:B------:R-:W-:Y:S05]  /*3880*/  BSYNC B0 ;  /* 0x0000000000007941 */ /* 0x000fea0003800000 */
.L_x_65:
        /* <DEDUP_REMOVED lines=15> */
.L_x_68:
[----:B------:R-:W-:Y:S05]  /*3980*/  BSYNC B0 ;  /* 0x0000000000007941 */ /* 0x000fea0003800000 */
.L_x_67:
        /* <DEDUP_REMOVED lines=11> */
.L_x_70:
[----:B------:R-:W-:Y:S05]  /*3a40*/  BSYNC B0 ;  /* 0x0000000000007941 */ /* 0x000fea0003800000 */
.L_x_69:
        /* <DEDUP_REMOVED lines=12> */
.L_x_72:
[----:B------:R-:W-:Y:S05]  /*3b10*/  BSYNC B0 ;  /* 0x0000000000007941 */ /* 0x000fea0003800000 */
.L_x_71:
[----:B-----5:R-:W-:Y:S01]  /*3b20*/  HADD2.F32 R13, -RZ, R159.H0_H0 ;  /* 0x2000009fff0d7230 */ /* 0x020fe20000004100 */
[----:B------:R-:W-:Y:S01]  /*3b30*/  ISETP.GT.AND P3, PT, R8, 0x30, PT ;  /* 0x000000300800780c */ /* 0x000fe20003f64270 */
[----:B------:R-:W-:Y:S01]  /*3b40*/  @P0 IMAD.MOV.U32 R12, RZ, RZ, R156 ;  /* 0x000000ffff0c0224 */ /* 0x000fe200078e009c */
[----:B------:R-:W-:Y:S02]  /*3b50*/  BSSY B0, `(.L_x_73) ;  /* 0x0000009000007945 */ /* 0x000fe40003800000 */
[----:B------:R-:W-:Y:S01]  /*3b60*/  FMUL R6, R13, R2 ;  /* 0x000000020d067220 */ /* 0x000fe20000400000 */
[----:B------:R-:W-:-:S03]  /*3b70*/  @P0 IMAD.MOV.U32 R13, RZ, RZ, R157 ;  /* 0x000000ffff0d0224 */ /* 0x000fc600078e009d */
[----:B------:R-:W-:-:S05]  /*3b80*/  FFMA R6, R143, R0, R6 ;  /* 0x000000008f067223 */ /* 0x000fca0000000006 */
[----:B------:R-:W-:-:S05]  /*3b90*/  F2FP.F16.F32.PACK_AB R6, RZ, R6 ;  /* 0x00000006ff06723e */ /* 0x000fca00000000ff */
[----:B------:R0:W-:Y:S01]  /*3ba0*/  @P0 STG.E.U16 desc[UR12][R12.64+0x52], R6 ;  /* 0x000052060c000986 */ /* 0x0001e2000c10150c */
[----:B------:R-:W-:-:S13]  /*3bb0*/  ISETP.GT.AND P0, PT, R7, RZ, P3 ;  /* 0x000000ff0700720c */ /* 0x000fda0001f04270 */
[----:B0-----:R-:W-:Y:S05]  /*3bc0*/  @!P0 BRA `(.L_x_74) ;  /* 0x0000000000048947 */ /* 0x001fea0003800000 */
[----:B------:R0:W5:Y:S02]  /*3bd0*/  LDG.E.LTC128B.U16 R159, desc[UR12][R166.64+0x60] ;  /* 0x0000600ca69f7981 */ /* 0x000164000c1e1520 */
.L_x_74:
[----:B------:R-:W-:Y:S05]  /*3be0*/  BSYNC B0 ;  /* 0x0000000000007941 */ /* 0x000fea0003800000 */
.L_x_73:
[----:B-----5:R-:W-:Y:S01]  /*3bf0*/  HADD2.F32 R13, -RZ, R159.H0_H0 ;  /* 0x2000009fff0d7230 */ /* 0x020fe20000004100 */
[----:B------:R-:W-:Y:S01]  /*3c00*/  ISETP.GT.AND P2, PT, R8, 0x31, PT ;  /* 0x000000310800780c */ /* 0x000fe20003f44270 */
        /* <DEDUP_REMOVED lines=8> */
[----:B------:R-:W-:-:S13]  /*3c90*/  ISETP.GT.AND P0, PT, R7, RZ, P2 ;  /* 0x000000ff0700720c */ /* 0x000fda0001704270 */
[----:B0-----:R-:W-:Y:S05]  /*3ca0*/  @!P0 BRA `(.L_x_76) ;  /* 0x0000000000048947 */ /* 0x001fea0003800000 */
[----:B------:R0:W5:Y:S02]  /*3cb0*/  LDG.E.LTC128B.U16 R159, desc[UR12][R166.64+0x62] ;  /* 0x0000620ca69f7981 */ /* 0x000164000c1e1520 */
.L_x_76:
[----:B------:R-:W-:Y:S05]  /*3cc0*/  BSYNC B0 ;  /* 0x0000000000007941 */ /* 0x000fea0003800000 */
.L_x_75:
        /* <DEDUP_REMOVED lines=11> */
.L_x_78:
[----:B------:R-:W-:Y:S05]  /*3d80*/  BSYNC B0 ;  /* 0x0000000000007941 */ /* 0x000fea0003800000 */
.L_x_77:
        /* <DEDUP_REMOVED lines=12> */
.L_x_80:
[----:B------:R-:W-:Y:S05]  /*3e50*/  BSYNC B0 ;  /* 0x0000000000007941 */ /* 0x000fea0003800000 */
.L_x_79:
        /* <DEDUP_REMOVED lines=12> */
.L_x_82:
[----:B------:R-:W-:Y:S05]  /*3f20*/  BSYNC B0 ;  /* 0x0000000000007941 */ /* 0x000fea0003800000 */
.L_x_81:
        /* <DEDUP_REMOVED lines=9> */
[----:B------:R-:W-:-:S04]  /*3fc0*/  ISETP.GT.AND P0, PT, R8, 0x39, PT ;  /* 0x000000390800780c */ /* 0x000fc80003f04270 */
[----:B------:R-:W-:-:S13]  /*3fd0*/  ISETP.GT.AND P5, PT, R7, RZ, P0 ;  /* 0x000000ff0700720c */ /* 0x000fda00007a4270 */
[----:B0-----:R-:W-:Y:S05]  /*3fe0*/  @!P5 BRA `(.L_x_84) ;  /* 0x000000000004d947 */ /* 0x001fea0003800000 */
[----:B------:R0:W5:Y:S02]  /*3ff0*/  LDG.E.LTC128B.U16 R159, desc[UR12][R166.64+0x72] ;  /* 0x0000720ca69f7981 */ /* 0x000164000c1e1520 */
.L_x_84:
[----:B------:R-:W-:Y:S05]  /*4000*/  BSYNC B0 ;  /* 0x0000000000007941 */ /* 0x000fea0003800000 */
.L_x_83:
        /* <DEDUP_REMOVED lines=11> */
.L_x_86:
[----:B------:R-:W-:Y:S05]  /*40c0*/  BSYNC B0 ;  /* 0x0000000000007941 */ /* 0x000fea0003800000 */
.L_x_85:
        /* <DEDUP_REMOVED lines=12> */
.L_x_88:
[----:B------:R-:W-:Y:S05]  /*4190*/  BSYNC B0 ;  /* 0x0000000000007941 */ /* 0x000fea0003800000 */
.L_x_87:
[----:B0--3-5:R-:W-:Y:S01]  /*41a0*/  HADD2.F32 R11, -RZ, R159.H0_H0 ;  /* 0x2000009fff0b7230 */ /* 0x029fe20000004100 */
[----:B------:R-:W-:Y:S01]  /*41b0*/  LOP3.LUT R121, R9, 0x10, RZ, 0xfc, !PT ;  /* 0x0000001009797812 */ /* 0x000fe200078efcff */
[----:B------:R-:W-:Y:S01]  /*41c0*/  @P5 IMAD.MOV.U32 R12, RZ, RZ, R156 ;  /* 0x000000ffff0c5224 */ /* 0x000fe200078e009c */
[----:B------:R-:W-:Y:S01]  /*41d0*/  USHF.L.U32 UR22, UR4, 0x7, URZ ;  /* 0x0000000704167899 */ /* 0x000fe2000800063f */
[----:B------:R-:W-:Y:S02]  /*41e0*/  @P5 IMAD.MOV.U32 R13, RZ, RZ, R157 ;  /* 0x000000ffff0d5224 */ /* 0x000fe400078e009d */
[----:B------:R-:W-:Y:S01]  /*41f0*/  FMUL R6, R11, R2 ;  /* 0x000000020b067220 */ /* 0x000fe20000400000 */
[----:B------:R-:W-:-:S03]  /*4200*/  USHF.L.U64.HI UR4, UR4, 0x7, UR5 ;  /* 0x0000000704047899 */ /* 0x000fc60008010205 */
[----:B------:R-:W-:-:S05]  /*4210*/  FFMA R6, R151, R0, R6 ;  /* 0x0000000097067223 */ /* 0x000fca0000000006 */
[----:B------:R-:W-:-:S05]  /*4220*/  F2FP.F16.F32.PACK_AB R6, RZ, R6 ;  /* 0x00000006ff06723e */ /* 0x000fca00000000ff */
[----:B------:R0:W-:Y:S01]  /*4230*/  @P5 STG.E.U16 desc[UR12][R12.64+0x72], R6 ;  /* 0x000072060c005986 */ /* 0x0001e2000c10150c */
[----:B------:R-:W-:-:S05]  /*4240*/  IADD3 R124, P5, R121, R154, RZ ;  /* 0x0000009a797c7210 */ /* 0x000fca0007fbe0ff */
[----:B------:R-:W-:Y:S01]  /*4250*/  IMAD.X R125, R15, 0x1, R155, P5 ;  /* 0x000000010f7d7824 */ /* 0x000fe200028e069b */
[----:B------:R-:W-:-:S04]  /*4260*/  IADD3 R10, P5, R20, UR22, RZ ;  /* 0x00000016140a7c10 */ /* 0x000fc8000ffbe0ff */
[----:B------:R-:W-:Y:S02]  /*4270*/  IADD3.X R11, R21, UR4, RZ, P5, !PT ;  /* 0x00000004150b7c10 */ /* 0x000fe4000affe4ff */
[----:B------:R-:W-:-:S13]  /*4280*/  ISETP.GT.AND P5, PT, R7, 0x40, P4 ;  /* 0x000000400700780c */ /* 0x000fda00027a4270 */
[----:B------:R-:W0:Y:S01]  /*4290*/  @P5 LDG.E.LTC128B.U16 R159, desc[UR12][R10.64] ;  /* 0x0000000c0a9f5981 */ /* 0x000e22000c1e1520 */
[----:B------:R-:W-:Y:S01]  /*42a0*/  LOP3.LUT R23, R9, 0x12, RZ, 0xfc, !PT ;  /* 0x0000001209177812 */ /* 0x000fe200078efcff */
[----:B------:R-:W-:Y:S01]  /*42b0*/  ULOP3.LUT UR21, UR22, 0x2, URZ, 0xfc, !UPT ;  /* 0x0000000216157892 */ /* 0x000fe2000f8efc3f */
[----:B0-----:R-:W-:-:S05]  /*42c0*/  HADD2.F32 R13, -RZ, R159.H0_H0 ;  /* 0x2000009fff0d7230 */ /* 0x001fca0000004100 */
[----:B------:R-:W-:-:S04]  /*42d0*/  FMUL R13, R13, R2 ;  /* 0x000000020d0d7220 */ /* 0x000fc80000400000 */
[----:B------:R-:W-:-:S05]  /*42e0*/  FFMA R13, R88, R0, R13 ;  /* 0x00000000580d7223 */ /* 0x000fca000000000d */
[----:B------:R-:W-:-:S04]  /*42f0*/  F2FP.F16.F32.PACK_AB R13, RZ, R13 ;  /* 0x0000000dff0d723e */ /* 0x000fc800000000ff */
[----:B------:R-:W-:-:S05]  /*4300*/  PRMT R8, R13, 0x7610, R8 ;  /* 0x000076100d087816 */ /* 0x000fca0000000008 */
[----:B------:R0:W-:Y:S01]  /*4310*/  @P5 STG.E.U16 desc[UR12][R4.64], R8 ;  /* 0x0000000804005986 */ /* 0x0001e2000c10150c */
[----:B------:R-:W-:-:S05]  /*4320*/  IADD3 R126, P5, R23, R154, RZ ;  /* 0x0000009a177e7210 */ /* 0x000fca0007fbe0ff */
[----:B------:R-:W-:Y:S01]  /*4330*/  IMAD.X R127, R15, 0x1, R155, P5 ;  /* 0x000000010f7f7824 */ /* 0x000fe200028e069b */
[----:B------:R-:W-:-:S04]  /*4340*/  IADD3 R128, P5, R20, UR21, RZ ;  /* 0x0000001514807c10 */ /* 0x000fc8000ffbe0ff */
[----:B------:R-:W-:Y:S02]  /*4350*/  IADD3.X R129, R21, UR4, RZ, P5, !PT ;  /* 0x0000000415817c10 */ /* 0x000fe4000affe4ff */
[----:B------:R-:W-:-:S13]  /*4360*/  ISETP.GT.AND P5, PT, R7, 0x40, P6 ;  /* 0x000000400700780c */ /* 0x000fda00037a4270 */
[----:B------:R-:W3:Y:S01]  /*4370*/  @P5 LDG.E.LTC128B.U16 R159, desc[UR12][R128.64] ;  /* 0x0000000c809f5981 */ /* 0x000ee2000c1e1520 */
[----:B------:R-:W-:Y:S01]  /*4380*/  BSSY B0, `(.L_x_89) ;  /* 0x000000d000007945 */ /* 0x000fe20003800000 */
[----:B---3--:R-:W-:-:S05]  /*4390*/  HADD2.F32 R13, -RZ, R159.H0_H0 ;  /* 0x2000009fff0d7230 */ /* 0x008fca0000004100 */
[----:B------:R-:W-:-:S04]  /*43a0*/  FMUL R6, R13, R2 ;  /* 0x000000020d067220 */ /* 0x000fc80000400000 */
        /* <DEDUP_REMOVED lines=8> */
[----:B0-----:R-:W-:Y:S05]  /*4430*/  @!P5 BRA `(.L_x_90) ;  /* 0x000000000004d947 */ /* 0x001fea0003800000 */
[----:B------:R0:W5:Y:S02]  /*4440*/  LDG.E.LTC128B.U16 R159, desc[UR12][R12.64] ;  /* 0x0000000c0c9f7981 */ /* 0x000164000c1e1520 */
.L_x_90:
[----:B------:R-:W-:Y:S05]  /*4450*/  BSYNC B0 ;  /* 0x0000000000007941 */ /* 0x000fea0003800000 */
.L_x_89:
[----:B-----5:R-:W-:Y:S01]  /*4460*/  HADD2.F32 R89, -RZ, R159.H0_H0 ;  /* 0x2000009fff597230 */ /* 0x020fe20000004100 */
[----:B------:R-:W-:Y:S01]  /*4470*/  BSSY B0, `(.L_x_91) ;  /* 0x000000d000007945 */ /* 0x000fe20003800000 */
[----:B------:R-:W-:-:S03]  /*4480*/  PRMT R88, R159, 0x7610, R88 ;  /* 0x000076109f587816 */ /* 0x000fc60000000058 */
[----:B------:R-:W-:-:S04]  /*4490*/  FMUL R89, R89, R2 ;  /* 0x0000000259597220 */ /* 0x000fc80000400000 */
[----:B------:R-:W-:-:S05]  /*44a0*/  FFMA R89, R90, R0, R89 ;  /* 0x000000005a597223 */ /* 0x000fca0000000059 */
[----:B------:R-:W-:-:S05]  /*44b0*/  F2FP.F16.F32.PACK_AB R89, RZ, R89 ;  /* 0x00000059ff59723e */ /* 0x000fca00000000ff */
[----:B------:R3:W-:Y:S01]  /*44c0*/  @P5 STG.E.U16 desc[UR12][R18.64], R89 ;  /* 0x0000005912005986 */ /* 0x0007e2000c10150c */
[----:B------:R-:W-:-:S05]  /*44d0*/  IADD3 R128, P5, R3, R156, RZ ;  /* 0x0000009c03807210 */ /* 0x000fca0007fbe0ff */
[----:B------:R-:W-:Y:S01]  /*44e0*/  IMAD.X R129, R15, 0x1, R157, P5 ;  /* 0x000000010f817824 */ /* 0x000fe200028e069d */
[----:B------:R-:W-:-:S13]  /*44f0*/  ISETP.GT.AND P5, PT, R7, 0x48, P6 ;  /* 0x000000480700780c */ /* 0x000fda00037a4270 */
[----:B---3--:R-:W-:Y:S05]  /*4500*/  @!P5 BRA `(.L_x_92) ;  /* 0x00000000000cd947 */ /* 0x008fea0003800000 */
[----:B------:R-:W-:-:S04]  /*4510*/  IADD3 R88, P6, R16, UR21, RZ ;  /* 0x0000001510587c10 */ /* 0x000fc8000ffde0ff */
[----:B------:R-:W-:-:S05]  /*4520*/  IADD3.X R89, R17, UR4, RZ, P6, !PT ;  /* 0x0000000411597c10 */ /* 0x000fca000b7fe4ff */
[----:B------:R3:W5:Y:S04]  /*4530*/  LDG.E.LTC128B.U16 R88, desc[UR12][R88.64] ;  /* 0x0000000c58587981 */ /* 0x000768000c1e1520 */
.L_x_92:
[----:B------:R-:W-:Y:S05]  /*4540*/  BSYNC B0 ;  /* 0x0000000000007941 */ /* 0x000fea0003800000 */
.L_x_91:
[----:B---3-5:R-:W-:Y:S01]  /*4550*/  HADD2.F32 R89, -RZ, R88.H0_H0 ;  /* 0x20000058ff597230 */ /* 0x028fe20000004100 */
[----:B------:R-:W-:Y:S01]  /*4560*/  ULOP3.LUT UR20, UR22, 0x10, URZ, 0xfc, !UPT ;  /* 0x0000001016147892 */ /* 0x000fe2000f8efc3f */
[----:B------:R-:W-:-:S03]  /*4570*/  LOP3.LUT P6, RZ, R120, 0x4, RZ, 0xc0, !PT ;  /* 0x0000000478ff7812 */ /* 0x000fc600078cc0ff */
[----:B------:R-:W-:Y:S01]  /*4580*/  FMUL R6, R89, R2 ;  /* 0x0000000259067220 */ /* 0x000fe20000400000 */
[----:B------:R-:W-:-:S03]  /*4590*/  LOP3.LUT R89, R9, 0x20, RZ, 0xfc, !PT ;  /* 0x0000002009597812 */ /* 0x000fc600078efcff */
        /* <DEDUP_REMOVED lines=8> */
[----:B------:R-:W2:Y:S01]  /*4620*/  @P5 LDG.E.LTC128B.U16 R88, desc[UR12][R130.64] ;  /* 0x0000000c82585981 */ /* 0x000ea2000c1e1520 */
[----:B------:R-:W-:Y:S01]  /*4630*/  ULOP3.LUT UR19, UR22, 0x12, URZ, 0xfc, !UPT ;  /* 0x0000001216137892 */ /* 0x000fe2000f8efc3f */
[----:B--2---:R-:W-:-:S05]  /*4640*/  HADD2.F32 R91, -RZ, R88.H0_H0 ;  /* 0x20000058ff5b7230 */ /* 0x004fca0000004100 */
[----:B------:R-:W-:-:S04]  /*4650*/  FMUL R91, R91, R2 ;  /* 0x000000025b5b7220 */ /* 0x000fc80000400000 */
[----:B------:R-:W-:-:S05]  /*4660*/  FFMA R91, R92, R0, R91 ;  /* 0x000000005c5b7223 */ /* 0x000fca000000005b */
[----:B------:R-:W-:-:S04]  /*4670*/  F2FP.F16.F32.PACK_AB R91, RZ, R91 ;  /* 0x0000005bff5b723e */ /* 0x000fc800000000ff */
[----:B------:R-:W-:Y:S02]  /*4680*/  PRMT R8, R91, 0x7610, R8 ;  /* 0x000076105b087816 */ /* 0x000fe40000000008 */
[----:B------:R-:W-:-:S03]  /*4690*/  LOP3.LUT R91, R9, 0x22, RZ, 0xfc, !PT ;  /* 0x00000022095b7812 */ /* 0x000fc600078efcff */
[----:B------:R2:W-:Y:S01]  /*46a0*/  @P5 STG.E.U16 desc[UR12][R124.64], R8 ;  /* 0x000000087c005986 */ /* 0x0005e2000c10150c */
[----:B---3--:R-:W-:-:S05]  /*46b0*/  IADD3 R128, P5, R91, R154, RZ ;  /* 0x0000009a5b807210 */ /* 0x008fca0007fbe0ff */
[----:B------:R-:W-:Y:S01]  /*46c0*/  IMAD.X R129, R15, 0x1, R155, P5 ;  /* 0x000000010f817824 */ /* 0x000fe200028e069b */
[----:B------:R-:W-:-:S04]  /*46d0*/  IADD3 R130, P5, R20, UR19, RZ ;  /* 0x0000001314827c10 */ /* 0x000fc8000ffbe0ff */
[----:B------:R-:W-:Y:S02]  /*46e0*/  IADD3.X R131, R21, UR4, RZ, P5, !PT ;  /* 0x0000000415837c10 */ /* 0x000fe4000affe4ff */
[----:B------:R-:W-:-:S04]  /*46f0*/  LOP3.LUT P5, RZ, R120, 0x8, RZ, 0xc0, !PT ;  /* 0x0000000878ff7812 */ /* 0x000fc800078ac0ff */
        /* <DEDUP_REMOVED lines=8> */
[----:B--2---:R-:W-:-:S05]  /*4780*/  IADD3 R124, P5, R121, R156, RZ ;  /* 0x0000009c797c7210 */ /* 0x004fca0007fbe0ff */
[----:B------:R-:W-:Y:S01]  /*4790*/  IMAD.X R125, R15, 0x1, R157, P5 ;  /* 0x000000010f7d7824 */ /* 0x000fe200028e069d */
[----:B------:R-:W-:-:S13]  /*47a0*/  ISETP.GT.AND P5, PT, R7, 0x48, P6 ;  /* 0x000000480700780c */ /* 0x000fda00037a4270 */
[----:B---3--:R-:W-:Y:S05]  /*47b0*/  @!P5 BRA `(.L_x_94) ;  /* 0x00000000000cd947 */ /* 0x008fea0003800000 */
[----:B------:R-:W-:-:S04]  /*47c0*/  IADD3 R92, P6, R16, UR20, RZ ;  /* 0x00000014105c7c10 */ /* 0x000fc8000ffde0ff */
[----:B------:R-:W-:-:S05]  /*47d0*/  IADD3.X R93, R17, UR4, RZ, P6, !PT ;  /* 0x00000004115d7c10 */ /* 0x000fca000b7fe4ff */
[----:B------:R2:W5:Y:S04]  /*47e0*/  LDG.E.LTC128B.U16 R88, desc[UR12][R92.64] ;  /* 0x0000000c5c587981 */ /* 0x000568000c1e1520 */
.L_x_94:
[----:B------:R-:W-:Y:S05]  /*47f0*/  BSYNC B0 ;  /* 0x0000000000007941 */ /* 0x000fea0003800000 */
.L_x_93:
[----:B--2--5:R-:W-:Y:S01]  /*4800*/  HADD2.F32 R93, -RZ, R88.H0_H0 ;  /* 0x20000058ff5d7230 */ /* 0x024fe20000004100 */
[----:B------:R-:W-:Y:S01]  /*4810*/  LOP3.LUT P6, RZ, R120, 0x8, RZ, 0xc0, !PT ;  /* 0x0000000878ff7812 */ /* 0x000fe200078cc0ff */
[----:B------:R-:W-:Y:S03]  /*4820*/  BSSY B0, `(.L_x_95) ;  /* 0x000000c000007945 */ /* 0x000fe60003800000 */
[----:B------:R-:W-:-:S04]  /*4830*/  FMUL R93, R93, R2 ;  /* 0x000000025d5d7220 */ /* 0x000fc80000400000 */
[----:B------:R-:W-:-:S05]  /*4840*/  FFMA R93, R94, R0, R93 ;  /* 0x000000005e5d7223 */ /* 0x000fca000000005d */
[----:B------:R-:W-:-:S05]  /*4850*/  F2FP.F16.F32.PACK_AB R93, RZ, R93 ;  /* 0x0000005dff5d723e */ /* 0x000fca00000000ff */
[----:B------:R2:W-:Y:S01]  /*4860*/  @P5 STG.E.U16 desc[UR12][R124.64], R93 ;  /* 0x0000005d7c005986 */ /* 0x0005e2000c10150c */
[----:B------:R-:W-:-:S05]  /*4870*/  IADD3 R126, P5, R23, R156, RZ ;  /* 0x0000009c177e7210 */ /* 0x000fca0007fbe0ff */
[----:B------:R-:W-:Y:S01]  /*4880*/  IMAD.X R127, R15, 0x1, R157, P5 ;  /* 0x000000010f7f7824 */ /* 0x000fe200028e069d */
[----:B------:R-:W-:-:S13]  /*4890*/  ISETP.GT.AND P5, PT, R7, 0x48, P6 ;  /* 0x000000480700780c */ /* 0x000fda00037a4270 */
[----:B--2---:R-:W-:Y:S05]  /*48a0*/  @!P5 BRA `(.L_x_96) ;  /* 0x00000000000cd947 */ /* 0x004fea0003800000 */
[----:B------:R-:W-:-:S04]  /*48b0*/  IADD3 R92, P6, R16, UR19, RZ ;  /* 0x00000013105c7c10 */ /* 0x000fc8000ffde0ff */
[----:B------:R-:W-:-:S05]  /*48c0*/  IADD3.X R93, R17, UR4, RZ, P6, !PT ;  /* 0x00000004115d7c10 */ /* 0x000fca000b7fe4ff */
[----:B------:R2:W5:Y:S04]  /*48d0*/  LDG.E.LTC128B.U16 R88, desc[UR12][R92.64] ;  /* 0x0000000c5c587981 */ /* 0x000568000c1e1520 */
.L_x_96:
[----:B------:R-:W-:Y:S05]  /*48e0*/  BSYNC B0 ;  /* 0x0000000000007941 */ /* 0x000fea0003800000 */
.L_x_95:
[----:B--2--5:R-:W-:Y:S01]  /*48f0*/  HADD2.F32 R93, -RZ, R88.H0_H0 ;  /* 0x20000058ff5d7230 */ /* 0x024fe20000004100 */
        /* <DEDUP_REMOVED lines=12> */
[----:B------:R-:W3:Y:S01]  /*49c0*/  @P5 LDG.E.LTC128B.U16 R88, desc[UR12][R130.64] ;  /* 0x0000000c82585981 */ /* 0x000ee2000c1e1520 */
[----:B------:R-:W-:Y:S01]  /*49d0*/  ULOP3.LUT UR17, UR22, 0x22, URZ, 0xfc, !UPT ;  /* 0x0000002216117892 */ /* 0x000fe2000f8efc3f */
[----:B---3--:R-:W-:-:S05]  /*49e0*/  HADD2.F32 R95, -RZ, R88.H0_H0 ;  /* 0x20000058ff5f7230 */ /* 0x008fca0000004100 */
[----:B------:R-:W-:-:S04]  /*49f0*/  FMUL R95, R95, R2 ;  /* 0x000000025f5f7220 */ /* 0x000fc80000400000 */
[----:B------:R-:W-:-:S05]  /*4a00*/  FFMA R95, R96, R0, R95 ;  /* 0x00000000605f7223 */ /* 0x000fca000000005f */
[----:B------:R-:W-:-:S04]  /*4a10*/  F2FP.F16.F32.PACK_AB R95, RZ, R95 ;  /* 0x0000005fff5f723e */ /* 0x000fc800000000ff */
[----:B------:R-:W-:Y:S02]  /*4a20*/  PRMT R8, R95, 0x7610, R8 ;  /* 0x000076105f087816 */ /* 0x000fe40000000008 */
[----:B------:R-:W-:-:S03]  /*4a30*/  LOP3.LUT R95, R9, 0x32, RZ, 0xfc, !PT ;  /* 0x00000032095f7812 */ /* 0x000fc600078efcff */
[----:B------:R3:W-:Y:S01]  /*4a40*/  @P5 STG.E.U16 desc[UR12][R122.64], R8 ;  /* 0x000000087a005986 */ /* 0x0007e2000c10150c */
[----:B--2---:R-:W-:-:S05]  /*4a50*/  IADD3 R126, P5, R95, R154, RZ ;  /* 0x0000009a5f7e7210 */ /* 0x004fca0007fbe0ff */
[----:B------:R-:W-:Y:S01]  /*4a60*/  IMAD.X R127, R15, 0x1, R155, P5 ;  /* 0x000000010f7f7824 */ /* 0x000fe200028e069b */
[----:B------:R-:W-:-:S04]  /*4a70*/  IADD3 R130, P5, R20, UR17, RZ ;  /* 0x0000001114827c10 */ /* 0x000fc8000ffbe0ff */
[----:B------:R-:W-:Y:S02]  /*4a80*/  IADD3.X R131, R21, UR4, RZ, P5, !PT ;  /* 0x0000000415837c10 */ /* 0x000fe4000affe4ff */
[----:B------:R-:W-:-:S04]  /*4a90*/  LOP3.LUT P5, RZ, R120, 0x20, RZ, 0xc0, !PT ;  /* 0x0000002078ff7812 */ /* 0x000fc800078ac0ff */
[----:B------:R-:W-:-:S13]  /*4aa0*/  ISETP.GT.AND P5, PT, R7, 0x40, P5 ;  /* 0x000000400700780c */ /* 0x000fda0002fa4270 */
[----:B------:R-:W2:Y:S01]  /*4ab0*/  @P5 LDG.E.LTC128B.U16 R88, desc[UR12][R130.64] ;  /* 0x0000000c82585981 */ /* 0x000ea2000c1e1520 */
[----:B------:R-:W-:Y:S01]  /*4ac0*/  BSSY B0, `(.L_x_97) ;  /* 0x000000d000007945 */ /* 0x000fe20003800000 */
[----:B--2---:R-:W-:-:S05]  /*4ad0*/  HADD2.F32 R133, -RZ, R88.H0_H0 ;  /* 0x20000058ff857230 */ /* 0x004fca0000004100 */
[----:B------:R-:W-:-:S04]  /*4ae0*/  FMUL R6, R133, R2 ;  /* 0x0000000285067220 */ /* 0x000fc80000400000 */
[----:B------:R-:W-:-:S05]  /*4af0*/  FFMA R6, R97, R0, R6 ;  /* 0x0000000061067223 */ /* 0x000fca0000000006 */
[----:B------:R-:W-:-:S05]  /*4b00*/  F2FP.F16.F32.PACK_AB R6, RZ, R6 ;  /* 0x00000006ff06723e */ /* 0x000fca00000000ff */
[----:B------:R2:W-:Y:S01]  /*4b10*/  @P5 STG.E.U16 desc[UR12][R128.64], R6 ;  /* 0x0000000680005986 */ /* 0x0005e2000c10150c */
[----:B---3--:R-:W-:-:S05]  /*4b20*/  IADD3 R122, P5, R89, R156, RZ ;  /* 0x0000009c597a7210 */ /* 0x008fca0007fbe0ff */
[----:B------:R-:W-:Y:S01]  /*4b30*/  IMAD.X R123, R15, 0x1, R157, P5 ;  /* 0x000000010f7b7824 */ /* 0x000fe200028e069d */
[----:B------:R-:W-:-:S13]  /*4b40*/  ISETP.GT.AND P5, PT, R7, 0x48, P6 ;  /* 0x000000480700780c */ /* 0x000fda00037a4270 */
[----:B--2---:R-:W-:Y:S05]  /*4b50*/  @!P5 BRA `(.L_x_98) ;  /* 0x00000000000cd947 */ /* 0x004fea0003800000 */
[----:B------:R-:W-:-:S04]  /*4b60*/  IADD3 R96, P6, R16, UR18, RZ ;  /* 0x0000001210607c10 */ /* 0x000fc8000ffde0ff */
[----:B------:R-:W-:-:S05]  /*4b70*/  IADD3.X R97, R17, UR4, RZ, P6, !PT ;  /* 0x0000000411617c10 */ /* 0x000fca000b7fe4ff */
[----:B------:R2:W5:Y:S04]  /*4b80*/  LDG.E.LTC128B.U16 R88, desc[UR12][R96.64] ;  /* 0x0000000c60587981 */ /* 0x000568000c1e1520 */
.L_x_98:
[----:B------:R-:W-:Y:S05]  /*4b90*/  BSYNC B0 ;  /* 0x0000000000007941 */ /* 0x000fea0003800000 */
.L_x_97:
        /* <DEDUP_REMOVED lines=14> */
.L_x_100:
[----:B------:R-:W-:Y:S05]  /*4c80*/  BSYNC B0 ;  /* 0x0000000000007941 */ /* 0x000fea0003800000 */
.L_x_99:
        /* <DEDUP_REMOVED lines=42> */
.L_x_102:
[----:B------:R-:W-:Y:S05]  /*4f30*/  BSYNC B0 ;  /* 0x0000000000007941 */ /* 0x000fea0003800000 */
.L_x_101:
        /* <DEDUP_REMOVED lines=14> */
.L_x_104:
[----:B------:R-:W-:Y:S05]  /*5020*/  BSYNC B0 ;  /* 0x0000000000007941 */ /* 0x000fea0003800000 */
.L_x_103:
        /* <DEDUP_REMOVED lines=42> */
.L_x_106:
[----:B------:R-:W-:Y:S05]  /*52d0*/  BSYNC B0 ;  /* 0x0000000000007941 */ /* 0x000fea0003800000 */
.L_x_105:
        /* <DEDUP_REMOVED lines=14> */
.L_x_108:
[----:B------:R-:W-:Y:S05]  /*53c0*/  BSYNC B0 ;  /* 0x0000000000007941 */ /* 0x000fea0003800000 */
.L_x_107:
        /* <DEDUP_REMOVED lines=42> */
.L_x_110:
[----:B------:R-:W-:Y:S05]  /*5670*/  BSYNC B0 ;  /* 0x0000000000007941 */ /* 0x000fea0003800000 */
.L_x_109:
        /* <DEDUP_REMOVED lines=14> */
.L_x_112:
[----:B------:R-:W-:Y:S05]  /*5760*/  BSYNC B0 ;  /* 0x0000000000007941 */ /* 0x000fea0003800000 */
.L_x_111:
[----:B--2--5:R-:W-:Y:S01]  /*5770*/  HADD2.F32 R109, -RZ, R88.H0_H0 ;  /* 0x20000058ff6d7230 */ /* 0x024fe20000004100 */
[----:B------:R-:W-:-:S04]  /*5780*/  ULOP3.LUT UR8, UR22, 0x60, URZ, 0xfc, !UPT ;  /* 0x0000006016087892 */ /* 0x000fc8000f8efc3f */
        /* <DEDUP_REMOVED lines=38> */
.L_x_114:
[----:B------:R-:W-:Y:S05]  /*59f0*/  BSYNC B0 ;  /* 0x0000000000007941 */ /* 0x000fea0003800000 */
.L_x_113:
[----:B--2--5:R-:W-:Y:S01]  /*5a00*/  HADD2.F32 R113, -RZ, R88.H0_H0 ;  /* 0x20000058ff717230 */ /* 0x024fe20000004100 */
[----:B------:R-:W-:Y:S04]  /*5a10*/  BSSY B0, `(.L_x_115) ;  /* 0x000000c000007945 */ /* 0x000fe80003800000 */
        /* <DEDUP_REMOVED lines=11> */
.L_x_116:
[----:B------:R-:W-:Y:S05]  /*5ad0*/  BSYNC B0 ;  /* 0x0000000000007941 */ /* 0x000fea0003800000 */
.L_x_115:
[----:B--2--5:R-:W-:Y:S01]  /*5ae0*/  HADD2.F32 R113, -RZ, R88.H0_H0 ;  /* 0x20000058ff717230 */ /* 0x024fe20000004100 */
[----:B------:R-:W-:-:S04]  /*5af0*/  ULOP3.LUT UR6, UR22, 0x70, URZ, 0xfc, !UPT ;  /* 0x0000007016067892 */ /* 0x000fc8000f8efc3f */
[----:B------:R-:W-:-:S04]  /*5b00*/  FMUL R6, R113, R2 ;  /* 0x0000000271067220 */ /* 0x000fc80000400000 */
[----:B------:R-:W-:-:S05]  /*5b10*/  FFMA R6, R115, R0, R6 ;  /* 0x0000000073067223 */ /* 0x000fca0000000006 */
[----:B------:R-:W-:-:S05]  /*5b20*/  F2FP.F16.F32.PACK_AB R6, RZ, R6 ;  /* 0x00000006ff06723e */ /* 0x000fca00000000ff */
[----:B------:R-:W-:Y:S01]  /*5b30*/  @P5 STG.E.U16 desc[UR12][R128.64], R6 ;  /* 0x0000000680005986 */ /* 0x000fe2000c10150c */
        /* <DEDUP_REMOVED lines=10> */
[----:B------:R-:W-:-:S05]  /*5be0*/  F2FP.F16.F32.PACK_AB R123, RZ, R123 ;  /* 0x0000007bff7b723e */ /* 0x000fca00000000ff */
[----:B------:R2:W-:Y:S01]  /*5bf0*/  @P5 STG.E.U16 desc[UR12][R124.64], R123 ;  /* 0x0000007b7c005986 */ /* 0x0005e2000c10150c */
[----:B------:R-:W-:-:S05]  /*5c00*/  IADD3 R122, P5, R111, R156, RZ ;  /* 0x0000009c6f7a7210 */ /* 0x000fca0007fbe0ff */
[----:B--2---:R-:W-:Y:S01]  /*5c10*/  IMAD.X R123, R15, 0x1, R157, P5 ;  /* 0x000000010f7b7824 */ /* 0x004fe200028e069d */
        /* <DEDUP_REMOVED lines=17> */
.L_x_118:
[----:B------:R-:W-:Y:S05]  /*5d30*/  BSYNC B0 ;  /* 0x0000000000007941 */ /* 0x000fea0003800000 */
.L_x_117:
        /* <DEDUP_REMOVED lines=11> */
[----:B--2---:R-:W-:Y:S05]  /*5df0*/  @!P5 BRA `(.L_x_120) ;  /* 0x000000000004d947 */ /* 0x004fea0003800000 */
[----:B------:R2:W5:Y:S02]  /*5e00*/  LDG.E.LTC128B.U16 R88, desc[UR12][R16.64] ;  /* 0x0000000c10587981 */ /* 0x000564000c1e1520 */
.L_x_120:
[----:B------:R-:W-:Y:S05]  /*5e10*/  BSYNC B0 ;  /* 0x0000000000007941 */ /* 0x000fea0003800000 */
.L_x_119:
        /* <DEDUP_REMOVED lines=13> */
.L_x_122:
[----:B------:R-:W-:Y:S05]  /*5ef0*/  BSYNC B0 ;  /* 0x0000000000007941 */ /* 0x000fea0003800000 */
.L_x_121:
[----:B-----5:R-:W-:Y:S01]  /*5f00*/  HADD2.F32 R113, -RZ, R88.H0_H0 ;  /* 0x20000058ff717230 */ /* 0x020fe20000004100 */
        /* <DEDUP_REMOVED lines=13> */
.L_x_124:
[----:B------:R-:W-:Y:S05]  /*5fe0*/  BSYNC B0 ;  /* 0x0000000000007941 */ /* 0x000fea0003800000 */
.L_x_123:
[----:B---3-5:R-:W-:Y:S01]  /*5ff0*/  HADD2.F32 R113, -RZ, R88.H0_H0 ;  /* 0x20000058ff717230 */ /* 0x028fe20000004100 */
        /* <DEDUP_REMOVED lines=10> */
[----:B---3--:R-:W-:Y:S05]  /*60a0*/  @!P5 BRA `(.L_x_126) ;  /* 0x000000000004d947 */ /* 0x008fea0003800000 */
[----:B------:R3:W5:Y:S02]  /*60b0*/  LDG.E.LTC128B.U16 R88, desc[UR12][R112.64] ;  /* 0x0000000c70587981 */ /* 0x000764000c1e1520 */
.L_x_126:
[----:B------:R-:W-:Y:S05]  /*60c0*/  BSYNC B0 ;  /* 0x0000000000007941 */ /* 0x000fea0003800000 */
.L_x_125:
        /* <DEDUP_REMOVED lines=10> */
[----:B0-----:R-:W-:Y:S05]  /*6170*/  @!P5 BRA `(.L_x_128) ;  /* 0x00000000000cd947 */ /* 0x001fea0003800000 */
[----:B------:R-:W-:-:S04]  /*6180*/  IADD3 R118, P6, R12, UR21, RZ ;  /* 0x000000150c767c10 */ /* 0x000fc8000ffde0ff */
[----:B------:R-:W-:-:S05]  /*6190*/  IADD3.X R119, R13, UR4, RZ, P6, !PT ;  /* 0x000000040d777c10 */ /* 0x000fca000b7fe4ff */
[----:B------:R0:W5:Y:S04]  /*61a0*/  LDG.E.LTC128B.U16 R88, desc[UR12][R118.64] ;  /* 0x0000000c76587981 */ /* 0x000168000c1e1520 */
.L_x_128:
[----:B------:R-:W-:Y:S05]  /*61b0*/  BSYNC B0 ;  /* 0x0000000000007941 */ /* 0x000fea0003800000 */
.L_x_127:
[----:B0----5:R-:W-:Y:S01]  /*61c0*/  HADD2.F32 R119, -RZ, R88.H0_H0 ;  /* 0x20000058ff777230 */ /* 0x021fe20000004100 */
        /* <DEDUP_REMOVED lines=13> */
.L_x_130:
[----:B------:R-:W-:Y:S05]  /*62a0*/  BSYNC B0 ;  /* 0x0000000000007941 */ /* 0x000fea0003800000 */
.L_x_129:
        /* <DEDUP_REMOVED lines=8> */
[----:B0-----:R-:W-:Y:S01]  /*6330*/  IMAD.X R119, R5, 0x1, R15, P5 ;  /* 0x0000000105777824 */ /* 0x001fe200028e060f */
[----:B------:R-:W-:-:S13]  /*6340*/  ISETP.GT.AND P5, PT, R7, 0x80, P6 ;  /* 0x000000800700780c */ /* 0x000fda00037a4270 */
[----:B------:R-:W-:Y:S05]  /*6350*/  @!P5 BRA `(.L_x_132) ;  /* 0x00000000000cd947 */ /* 0x000fea0003800000 */
[----:B------:R-:W-:-:S04]  /*6360*/  IADD3 R114, P6, R10, UR19, RZ ;  /* 0x000000130a727c10 */ /* 0x000fc8000ffde0ff */
[----:B------:R-:W-:-:S05]  /*6370*/  IADD3.X R115, R11, UR4, RZ, P6, !PT ;  /* 0x000000040b737c10 */ /* 0x000fca000b7fe4ff */
[----:B------:R0:W5:Y:S04]  /*6380*/  LDG.E.LTC128B.U16 R88, desc[UR12][R114.64] ;  /* 0x0000000c72587981 */ /* 0x000168000c1e1520 */
.L_x_132:
[----:B------:R-:W-:Y:S05]  /*6390*/  BSYNC B0 ;  /* 0x0000000000007941 */ /* 0x000fea0003800000 */
.L_x_131:
[----:B0----5:R-:W-:Y:S01]  /*63a0*/  HADD2.F32 R115, -RZ, R88.H0_H0 ;  /* 0x20000058ff737230 */ /* 0x021fe20000004100 */
[----:B------:R-:W-:Y:S01]  /*63b0*/  LOP3.LUT P6, RZ, R120, 0x4, RZ, 0xc0, !PT ;  /* 0x0000000478ff7812 */ /* 0x000fe200078cc0ff */
[----:B------:R-:W-:Y:S01]  /*63c0*/  BSSY B0, `(.L_x_133) ;  /* 0x000000d000007945 */ /* 0x000fe20003800000 */
[----:B------:R-:W-:Y:S02]  /*63d0*/  PRMT R60, R88, 0x7610, R60 ;  /* 0x00007610583c7816 */ /* 0x000fe4000000003c */
        /* <DEDUP_REMOVED lines=11> */
.L_x_134:
[----:B------:R-:W-:Y:S05]  /*6490*/  BSYNC B0 ;  /* 0x0000000000007941 */ /* 0x000fea0003800000 */
.L_x_133:
        /* <DEDUP_REMOVED lines=15> */
.L_x_136:
[----:B------:R-:W-:Y:S05]  /*6590*/  BSYNC B0 ;  /* 0x0000000000007941 */ /* 0x000fea0003800000 */
.L_x_135:
        /* <DEDUP_REMOVED lines=14> */
.L_x_138:
[----:B------:R-:W-:Y:S05]  /*6680*/  BSYNC B0 ;  /* 0x0000000000007941 */ /* 0x000fea0003800000 */
.L_x_137:
        /* <DEDUP_REMOVED lines=14> */
.L_x_140:
[----:B------:R-:W-:Y:S05]  /*6770*/  BSYNC B0 ;  /* 0x0000000000007941 */ /* 0x000fea0003800000 */
.L_x_139:
        /* <DEDUP_REMOVED lines=14> */
.L_x_142:
[----:B------:R-:W-:Y:S05]  /*6860*/  BSYNC B0 ;  /* 0x0000000000007941 */ /* 0x000fea0003800000 */
.L_x_141:
        /* <DEDUP_REMOVED lines=14> */
.L_x_144:
[----:B------:R-:W-:Y:S05]  /*6950*/  BSYNC B0 ;  /* 0x0000000000007941 */ /* 0x000fea0003800000 */
.L_x_143:
        /* <DEDUP_REMOVED lines=14> */
.L_x_146:
[----:B------:R-:W-:Y:S05]  /*6a40*/  BSYNC B0 ;  /* 0x0000000000007941 */ /* 0x000fea0003800000 */
.L_x_145:
        /* <DEDUP_REMOVED lines=14> */
.L_x_148:
[----:B------:R-:W-:Y:S05]  /*6b30*/  BSYNC B0 ;  /* 0x0000000000007941 */ /* 0x000fea0003800000 */
.L_x_147:
        /* <DEDUP_REMOVED lines=14> */
.L_x_150:
[----:B------:R-:W-:Y:S05]  /*6c20*/  BSYNC B0 ;  /* 0x0000000000007941 */ /* 0x000fea0003800000 */
.L_x_149:
        /* <DEDUP_REMOVED lines=14> */
.L_x_152:
[----:B------:R-:W-:Y:S05]  /*6d10*/  BSYNC B0 ;  /* 0x0000000000007941 */ /* 0x000fea0003800000 */
.L_x_151:
        /* <DEDUP_REMOVED lines=14> */
.L_x_154:
[----:B------:R-:W-:Y:S05]  /*6e00*/  BSYNC B0 ;  /* 0x0000000000007941 */ /* 0x000fea0003800000 */
.L_x_153:
        /* <DEDUP_REMOVED lines=14> */
.L_x_156:
[----:B------:R-:W-:Y:S05]  /*6ef0*/  BSYNC B0 ;  /* 0x0000000000007941 */ /* 0x000fea0003800000 */
.L_x_155:
        /* <DEDUP_REMOVED lines=14> */
.L_x_158:
[----:B------:R-:W-:Y:S05]  /*6fe0*/  BSYNC B0 ;  /* 0x0000000000007941 */ /* 0x000fea0003800000 */
.L_x_157:
        /* <DEDUP_REMOVED lines=14> */
.L_x_160:
[----:B------:R-:W-:Y:S05]  /*70d0*/  BSYNC B0 ;  /* 0x0000000000007941 */ /* 0x000fea0003800000 */
.L_x_159:
        /* <DEDUP_REMOVED lines=14> */
.L_x_162:
[----:B------:R-:W-:Y:S05]  /*71c0*/  BSYNC B0 ;  /* 0x0000000000007941 */ /* 0x000fea0003800000 */
.L_x_161:
        /* <DEDUP_REMOVED lines=14> */
.L_x_164:
[----:B------:R-:W-:Y:S05]  /*72b0*/  BSYNC B0 ;  /* 0x0000000000007941 */ /* 0x000fea0003800000 */
.L_x_163:
        /* <DEDUP_REMOVED lines=14> */
.L_x_166:
[----:B------:R-:W-:Y:S05]  /*73a0*/  BSYNC B0 ;  /* 0x0000000000007941 */ /* 0x000fea0003800000 */
.L_x_165:
        /* <DEDUP_REMOVED lines=14> */
.L_x_168:
[----:B------:R-:W-:Y:S05]  /*7490*/  BSYNC B0 ;  /* 0x0000000000007941 */ /* 0x000fea0003800000 */
.L_x_167:
[----:B0----5:R-:W-:Y:S01]  /*74a0*/  HADD2.F32 R61, -RZ, R6.H0_H0 ;  /* 0x20000006ff3d7230 */ /* 0x021fe20000004100 */
        /* <DEDUP_REMOVED lines=12> */
.L_x_170:
[----:B------:R-:W-:Y:S05]  /*7570*/  BSYNC B0 ;  /* 0x0000000000007941 */ /* 0x000fea0003800000 */
.L_x_169:
        /* <DEDUP_REMOVED lines=13> */
.L_x_172:
[----:B------:R-:W-:Y:S05]  /*7650*/  BSYNC B0 ;  /* 0x0000000000007941 */ /* 0x000fea0003800000 */
.L_x_171:
        /* <DEDUP_REMOVED lines=13> */
.L_x_174:
[----:B------:R-:W-:Y:S05]  /*7730*/  BSYNC B0 ;  /* 0x0000000000007941 */ /* 0x000fea0003800000 */
.L_x_173:
        /* <DEDUP_REMOVED lines=13> */
.L_x_176:
[----:B------:R-:W-:Y:S05]  /*7810*/  BSYNC B0 ;  /* 0x0000000000007941 */ /* 0x000fea0003800000 */
.L_x_175:
        /* <DEDUP_REMOVED lines=13> */
.L_x_178:
[----:B------:R-:W-:Y:S05]  /*78f0*/  BSYNC B0 ;  /* 0x0000000000007941 */ /* 0x000fea0003800000 */
.L_x_177:
        /* <DEDUP_REMOVED lines=13> */
.L_x_180:
[----:B------:R-:W-:Y:S05]  /*79d0*/  BSYNC B0 ;  /* 0x0000000000007941 */ /* 0x000fea0003800000 */
.L_x_179:
        /* <DEDUP_REMOVED lines=13> */
.L_x_182:
[----:B------:R-:W-:Y:S05]  /*7ab0*/  BSYNC B0 ;  /* 0x0000000000007941 */ /* 0x000fea0003800000 */
.L_x_181:
        /* <DEDUP_REMOVED lines=9> */
[----:B0-----:R-:W-:Y:S02]  /*7b50*/  IADD3.X R5, R13, UR4, RZ, P5, !PT ;  /* 0x000000040d057c10 */ /* 0x001fe4000affe4ff */
[----:B------:R-:W-:-:S13]  /*7b60*/  ISETP.GT.AND P5, PT, R7, 0x88, P0 ;  /* 0x000000880700780c */ /* 0x000fda00007a4270 */
[----:B------:R-:W-:Y:S05]  /*7b70*/  @!P5 BRA `(.L_x_184) ;  /* 0x000000000004d947 */ /* 0x000fea0003800000 */
[----:B------:R0:W5:Y:S02]  /*7b80*/  LDG.E.LTC128B.U16 R6, desc[UR12][R4.64] ;  /* 0x0000000c04067981 */ /* 0x000164000c1e1520 */
.L_x_184:
[----:B------:R-:W-:Y:S05]  /*7b90*/  BSYNC B0 ;  /* 0x0000000000007941 */ /* 0x000fea0003800000 */
.L_x_183:
[----:B0----5:R-:W-:Y:S01]  /*7ba0*/  HADD2.F32 R5, -RZ, R6.H0_H0 ;  /* 0x20000006ff057230 */ /* 0x021fe20000004100 */
[----:B------:R-:W-:Y:S04]  /*7bb0*/  BSSY B0, `(.L_x_185) ;  /* 0x000000d000007945 */ /* 0x000fe80003800000 */
[----:B------:R-:W-:-:S04]  /*7bc0*/  FMUL R4, R5, R2 ;  /* 0x0000000205047220 */ /* 0x000fc80000400000 */
[----:B------:R-:W-:-:S05]  /*7bd0*/  FFMA R4, R87, R0, R4 ;  /* 0x0000000057047223 */ /* 0x000fca0000000004 */
[----:B------:R-:W-:-:S04]  /*7be0*/  F2FP.F16.F32.PACK_AB R4, RZ, R4 ;  /* 0x00000004ff04723e */ /* 0x000fc800000000ff */
[----:B------:R-:W-:-:S05]  /*7bf0*/  PRMT R5, R4, 0x7610, R5 ;  /* 0x0000761004057816 */ /* 0x000fca0000000005 */
        /* <DEDUP_REMOVED lines=8> */
.L_x_186:
[----:B------:R-:W-:Y:S05]  /*7c80*/  BSYNC B0 ;  /* 0x0000000000007941 */ /* 0x000fea0003800000 */
.L_x_185:
        /* <DEDUP_REMOVED lines=14> */
.L_x_188:
[----:B------:R-:W-:Y:S05]  /*7d70*/  BSYNC B0 ;  /* 0x0000000000007941 */ /* 0x000fea0003800000 */
.L_x_187:
[----:B0----5:R-:W-:Y:S01]  /*7d80*/  HADD2.F32 R13, -RZ, R6.H0_H0 ;  /* 0x20000006ff0d7230 */ /* 0x021fe20000004100 */
[----:B------:R-:W-:Y:S01]  /*7d90*/  ISETP.GT.AND P4, PT, R7, 0xc8, P4 ;  /* 0x000000c80700780c */ /* 0x000fe20002784270 */
[----:B------:R-:W-:Y:S03]  /*7da0*/  BSSY B0, `(.L_x_189) ;  /* 0x000000b000007945 */ /* 0x000fe60003800000 */
[----:B------:R-:W-:-:S04]  /*7db0*/  FMUL R8, R13, R2 ;  /* 0x000000020d087220 */ /* 0x000fc80000400000 */
[----:B------:R-:W-:-:S05]  /*7dc0*/  FFMA R8, R25, R0, R8 ;  /* 0x0000000019087223 */ /* 0x000fca0000000008 */
[----:B------:R-:W-:-:S05]  /*7dd0*/  F2FP.F16.F32.PACK_AB R8, RZ, R8 ;  /* 0x00000008ff08723e */ /* 0x000fca00000000ff */
[----:B------:R0:W-:Y:S01]  /*7de0*/  @P5 STG.E.U16 desc[UR12][R60.64], R8 ;  /* 0x000000083c005986 */ /* 0x0001e2000c10150c */
[----:B------:R-:W-:-:S05]  /*7df0*/  IADD3 R12, P5, R56, R9, RZ ;  /* 0x00000009380c7210 */ /* 0x000fca0007fbe0ff */
[----:B------:R-:W-:Y:S01]  /*7e00*/  IMAD.X R13, R57, 0x1, R15, P5 ;  /* 0x00000001390d7824 */ /* 0x000fe200028e060f */
[----:B------:R-:W-:Y:S07]  /*7e10*/  @!P4 BRA `(.L_x_190) ;  /* 0x00000000000cc947 */ /* 0x000fee0003800000 */
[----:B0-----:R-:W-:-:S04]  /*7e20*/  IADD3 R8, P5, R112, UR22, RZ ;  /* 0x0000001670087c10 */ /* 0x001fc8000ffbe0ff */
[----:B------:R-:W-:-:S05]  /*7e30*/  IADD3.X R9, R113, UR4, RZ, P5, !PT ;  /* 0x0000000471097c10 */ /* 0x000fca000affe4ff */
[----:B------:R0:W5:Y:S04]  /*7e40*/  LDG.E.LTC128B.U16 R6, desc[UR12][R8.64] ;  /* 0x0000000c08067981 */ /* 0x000168000c1e1520 */
.L_x_190:
[----:B------:R-:W-:Y:S05]  /*7e50*/  BSYNC B0 ;  /* 0x0000000000007941 */ /* 0x000fea0003800000 */
.L_x_189:
        /* <DEDUP_REMOVED lines=14> */
.L_x_192:
[----:B------:R-:W-:Y:S05]  /*7f40*/  BSYNC B0 ;  /* 0x0000000000007941 */ /* 0x000fea0003800000 */
.L_x_191:
[----:B-----5:R-:W-:Y:S01]  /*7f50*/  HADD2.F32 R3, -RZ, R6.H0_H0 ;  /* 0x20000006ff037230 */ /* 0x020fe20000004100 */
[----:B------:R-:W-:Y:S01]  /*7f60*/  LOP3.LUT P5, RZ, R120, 0x4, RZ, 0xc0, !PT ;  /* 0x0000000478ff7812 */ /* 0x000fe200078ac0ff */
[----:B------:R-:W-:Y:S03]  /*7f70*/  BSSY B0, `(.L_x_193) ;  /* 0x000000c000007945 */ /* 0x000fe60003800000 */
[----:B0-----:R-:W-:-:S04]  /*7f80*/  FMUL R8, R3, R2 ;  /* 0x0000000203087220 */ /* 0x001fc80000400000 */
        /* <DEDUP_REMOVED lines=10> */
.L_x_194:
[----:B------:R-:W-:Y:S05]  /*8030*/  BSYNC B0 ;  /* 0x0000000000007941 */ /* 0x000fea0003800000 */
.L_x_193:
        /* <DEDUP_REMOVED lines=14> */
.L_x_196:
[----:B------:R-:W-:Y:S05]  /*8120*/  BSYNC B0 ;  /* 0x0000000000007941 */ /* 0x000fea0003800000 */
.L_x_195:
[----:B-----5:R-:W-:Y:S01]  /*8130*/  HADD2.F32 R3, -RZ, R6.H0_H0 ;  /* 0x20000006ff037230 */ /* 0x020fe20000004100 */
[----:B------:R-:W-:Y:S01]  /*8140*/  LOP3.LUT P5, RZ, R120, 0x4, RZ, 0xc0, !PT ;  /* 0x0000000478ff7812 */ /* 0x000fe200078ac0ff */
[----:B------:R-:W-:Y:S03]  /*8150*/  BSSY B0, `(.L_x_197) ;  /* 0x000000e000007945 */ /* 0x000fe60003800000 */
[----:B0-----:R-:W-:-:S04]  /*8160*/  FMUL R4, R3, R2 ;  /* 0x0000000203047220 */ /* 0x001fc80000400000 */
[----:B------:R-:W-:-:S05]  /*8170*/  FFMA R4, R29, R0, R4 ;  /* 0x000000001d047223 */ /* 0x000fca0000000004 */
[----:B------:R-:W-:-:S04]  /*8180*/  F2FP.F16.F32.PACK_AB R4, RZ, R4 ;  /* 0x00000004ff04723e */ /* 0x000fc800000000ff */
[----:B------:R-:W-:Y:S02]  /*8190*/  PRMT R5, R4, 0x7610, R5 ;  /* 0x0000761004057816 */ /* 0x000fe40000000005 */
[----:B------:R-:W-:-:S03]  /*81a0*/  PRMT R4, R6, 0x7610, R4 ;  /* 0x0000761006047816 */ /* 0x000fc60000000004 */
        /* <DEDUP_REMOVED lines=8> */
.L_x_198:
[----:B------:R-:W-:Y:S05]  /*8230*/  BSYNC B0 ;  /* 0x0000000000007941 */ /* 0x000fea0003800000 */
.L_x_197:
[----:B-----5:R-:W-:Y:S01]  /*8240*/  HADD2.F32 R3, -RZ, R4.H0_H0 ;  /* 0x20000004ff037230 */ /* 0x020fe20000004100 */
        /* <DEDUP_REMOVED lines=12> */
.L_x_200:
[----:B------:R-:W-:Y:S05]  /*8310*/  BSYNC B0 ;  /* 0x0000000000007941 */ /* 0x000fea0003800000 */
.L_x_199:
        /* <DEDUP_REMOVED lines=14> */
.L_x_202:
[----:B------:R-:W-:Y:S05]  /*8400*/  BSYNC B0 ;  /* 0x0000000000007941 */ /* 0x000fea0003800000 */
.L_x_201:
        /* <DEDUP_REMOVED lines=14> */
.L_x_204:
[----:B------:R-:W-:Y:S05]  /*84f0*/  BSYNC B0 ;  /* 0x0000000000007941 */ /* 0x000fea0003800000 */
.L_x_203:
        /* <DEDUP_REMOVED lines=14> */
.L_x_206:
[----:B------:R-:W-:Y:S05]  /*85e0*/  BSYNC B0 ;  /* 0x0000000000007941 */ /* 0x000fea0003800000 */
.L_x_205:
        /* <DEDUP_REMOVED lines=13> */
.L_x_208:
[----:B------:R-:W-:Y:S05]  /*86c0*/  BSYNC B0 ;  /* 0x0000000000007941 */ /* 0x000fea0003800000 */
.L_x_207:
        /* <DEDUP_REMOVED lines=14> */
.L_x_210:
[----:B------:R-:W-:Y:S05]  /*87b0*/  BSYNC B0 ;  /* 0x0000000000007941 */ /* 0x000fea0003800000 */
.L_x_209:
        /* <DEDUP_REMOVED lines=14> */
.L_x_212:
[----:B------:R-:W-:Y:S05]  /*88a0*/  BSYNC B0 ;  /* 0x0000000000007941 */ /* 0x000fea0003800000 */
.L_x_211:
        /* <DEDUP_REMOVED lines=14> */
.L_x_214:
[----:B------:R-:W-:Y:S05]  /*8990*/  BSYNC B0 ;  /* 0x0000000000007941 */ /* 0x000fea0003800000 */
.L_x_213:
        /* <DEDUP_REMOVED lines=13> */
.L_x_216:
[----:B------:R-:W-:Y:S05]  /*8a70*/  BSYNC B0 ;  /* 0x0000000000007941 */ /* 0x000fea0003800000 */
.L_x_215:
        /* <DEDUP_REMOVED lines=14> */
.L_x_218:
[----:B------:R-:W-:Y:S05]  /*8b60*/  BSYNC B0 ;  /* 0x0000000000007941 */ /* 0x000fea0003800000 */
.L_x_217:
        /* <DEDUP_REMOVED lines=14> */
.L_x_220:
[----:B------:R-:W-:Y:S05]  /*8c50*/  BSYNC B0 ;  /* 0x0000000000007941 */ /* 0x000fea0003800000 */
.L_x_219:
[----:B-----5:R-:W-:Y:S01]  /*8c60*/  HADD2.F32 R3, -RZ, R4.H0_H0 ;  /* 0x20000004ff037230 */ /* 0x020fe20000004100 */
[----:B------:R-:W-:Y:S01]  /*8c70*/  LOP3.LUT P5, RZ, R120, 0x100, RZ, 0xc0, !PT ;  /* 0x0000010078ff7812 */ /* 0x000fe200078ac0ff */
[----:B------:R-:W-:Y:S03]  /*8c80*/  BSSY B0, `(.L_x_221) ;  /* 0x000000a000007945 */ /* 0x000fe60003800000 */
[----:B------:R-:W-:-:S04]  /*8c90*/  FMUL R6, R3, R2 ;  /* 0x0000000203067220 */ /* 0x000fc80000400000 */
[----:B------:R-:W-:-:S05]  /*8ca0*/  FFMA R6, R41, R0, R6 ;  /* 0x0000000029067223 */ /* 0x000fca0000000006 */
[----:B------:R-:W-:-:S05]  /*8cb0*/  F2FP.F16.F32.PACK_AB R6, RZ, R6 ;  /* 0x00000006ff06723e */ /* 0x000fca00000000ff */
[----:B------:R0:W-:Y:S01]  /*8cc0*/  @P4 STG.E.U16 desc[UR12][R18.64], R6 ;  /* 0x0000000612004986 */ /* 0x0001e2000c10150c */
[----:B------:R-:W-:-:S13]  /*8cd0*/  ISETP.GT.AND P4, PT, R7, 0xc8, P5 ;  /* 0x000000c80700780c */ /* 0x000fda0002f84270 */
[----:B0-----:R-:W-:Y:S05]  /*8ce0*/  @!P4 BRA `(.L_x_222) ;  /* 0x00000000000cc947 */ /* 0x001fea0003800000 */
[----:B------:R-:W-:-:S04]  /*8cf0*/  IADD3 R4, P5, R112, UR14, RZ ;  /* 0x0000000e70047c10 */ /* 0x000fc8000ffbe0ff */
[----:B------:R-:W-:-:S05]  /*8d00*/  IADD3.X R5, R113, UR4, RZ, P5, !PT ;  /* 0x0000000471057c10 */ /* 0x000fca000affe4ff */
[----:B------:R0:W5:Y:S04]  /*8d10*/  LDG.E.LTC128B.U16 R4, desc[UR12][R4.64] ;  /* 0x0000000c04047981 */ /* 0x000168000c1e1520 */
.L_x_222:
[----:B------:R-:W-:Y:S05]  /*8d20*/  BSYNC B0 ;  /* 0x0000000000007941 */ /* 0x000fea0003800000 */
.L_x_221:
[----:B-----5:R-:W-:Y:S01]  /*8d30*/  HADD2.F32 R3, -RZ, R4.H0_H0 ;  /* 0x20000004ff037230 */ /* 0x020fe20000004100 */
[----:B------:R-:W-:Y:S04]  /*8d40*/  BSSY B0, `(.L_x_223) ;  /* 0x000000a000007945 */ /* 0x000fe80003800000 */
        /* <DEDUP_REMOVED lines=9> */
.L_x_224:
[----:B------:R-:W-:Y:S05]  /*8de0*/  BSYNC B0 ;  /* 0x0000000000007941 */ /* 0x000fea0003800000 */
.L_x_223:
        /* <DEDUP_REMOVED lines=14> */
.L_x_226:
[----:B------:R-:W-:Y:S05]  /*8ed0*/  BSYNC B0 ;  /* 0x0000000000007941 */ /* 0x000fea0003800000 */
.L_x_225:
        /* <DEDUP_REMOVED lines=14> */
.L_x_228:
[----:B------:R-:W-:Y:S05]  /*8fc0*/  BSYNC B0 ;  /* 0x0000000000007941 */ /* 0x000fea0003800000 */
.L_x_227:
[----:B-----5:R-:W-:Y:S01]  /*8fd0*/  HADD2.F32 R3, -RZ, R4.H0_H0 ;  /* 0x20000004ff037230 */ /* 0x020fe20000004100 */
[----:B------:R-:W-:Y:S01]  /*8fe0*/  LOP3.LUT P5, RZ, R120, 0x200, RZ, 0xc0, !PT ;  /* 0x0000020078ff7812 */ /* 0x000fe200078ac0ff */
[----:B------:R-:W-:Y:S03]  /*8ff0*/  BSSY B0, `(.L_x_229) ;  /* 0x000000b000007945 */ /* 0x000fe60003800000 */
[----:B------:R-:W-:Y:S01]  /*9000*/  FMUL R6, R3, R2 ;  /* 0x0000000203067220 */ /* 0x000fe20000400000 */
[----:B------:R-:W-:Y:S02]  /*9010*/  ISETP.GT.AND P5, PT, R7, 0xc8, P5 ;  /* 0x000000c80700780c */ /* 0x000fe40002fa4270 */
[----:B------:R-:W-:Y:S01]  /*9020*/  PRMT R3, R4, 0x7610, R3 ;  /* 0x0000761004037816 */ /* 0x000fe20000000003 */
[----:B------:R-:W-:-:S05]  /*9030*/  FFMA R6, R45, R0, R6 ;  /* 0x000000002d067223 */ /* 0x000fca0000000006 */
[----:B------:R-:W-:-:S05]  /*9040*/  F2FP.F16.F32.PACK_AB R6, RZ, R6 ;  /* 0x00000006ff06723e */ /* 0x000fca00000000ff */
[----:B------:R0:W-:Y:S01]  /*9050*/  @P4 STG.E.U16 desc[UR12][R10.64], R6 ;  /* 0x000000060a004986 */ /* 0x0001e2000c10150c */
[----:B------:R-:W-:Y:S05]  /*9060*/  @!P5 BRA `(.L_x_230) ;  /* 0x00000000000cd947 */ /* 0x000fea0003800000 */
[----:B------:R-:W-:-:S04]  /*9070*/  IADD3 R4, P4, R112, UR10, RZ ;  /* 0x0000000a70047c10 */ /* 0x000fc8000ff9e0ff */
[----:B0-----:R-:W-:-:S05]  /*9080*/  IADD3.X R5, R113, UR4, RZ, P4, !PT ;  /* 0x0000000471057c10 */ /* 0x001fca000a7fe4ff */
[----:B------:R0:W5:Y:S04]  /*9090*/  LDG.E.LTC128B.U16 R3, desc[UR12][R4.64] ;  /* 0x0000000c04037981 */ /* 0x000168000c1e1520 */
.L_x_230:
[----:B------:R-:W-:Y:S05]  /*90a0*/  BSYNC B0 ;  /* 0x0000000000007941 */ /* 0x000fea0003800000 */
.L_x_229:
[----:B0----5:R-:W-:Y:S01]  /*90b0*/  HADD2.F32 R5, -RZ, R3.H0_H0 ;  /* 0x20000003ff057230 */ /* 0x021fe20000004100 */
[----:B------:R-:W-:Y:S01]  /*90c0*/  IADD3 R4, P4, R56, R101, RZ ;  /* 0x0000006538047210 */ /* 0x000fe20007f9e0ff */
[----:B------:R-:W-:Y:S01]  /*90d0*/  BSSY B0, `(.L_x_231) ;  /* 0x000000b000007945 */ /* 0x000fe20003800000 */
[----:B------:R-:W-:Y:S02]  /*90e0*/  ISETP.GT.AND P6, PT, R7, 0xc8, P6 ;  /* 0x000000c80700780c */ /* 0x000fe400037c4270 */
[----:B------:R-:W-:-:S04]  /*90f0*/  FMUL R5, R5, R2 ;  /* 0x0000000205057220 */ /* 0x000fc80000400000 */
[----:B------:R-:W-:-:S05]  /*9100*/  FFMA R5, R46, R0, R5 ;  /* 0x000000002e057223 */ /* 0x000fca0000000005 */
[----:B------:R-:W-:Y:S01]  /*9110*/  F2FP.F16.F32.PACK_AB R6, RZ, R5 ;  /* 0x00000005ff06723e */ /* 0x000fe200000000ff */
[----:B------:R-:W-:-:S05]  /*9120*/  IMAD.X R5, R57, 0x1, R15, P4 ;  /* 0x0000000139057824 */ /* 0x000fca00020e060f */
[----:B------:R0:W-:Y:S01]  /*9130*/  @P5 STG.E.U16 desc[UR12][R4.64], R6 ;  /* 0x0000000604005986 */ /* 0x0001e2000c10150c */
[----:B------:R-:W-:Y:S05]  /*9140*/  @!P6 BRA `(.L_x_232) ;  /* 0x00000000000ce947 */ /* 0x000fea0003800000 */
[----:B0-----:R-:W-:-:S04]  /*9150*/  IADD3 R4, P4, R112, UR9, RZ ;  /* 0x0000000970047c10 */ /* 0x001fc8000ff9e0ff */
[----:B------:R-:W-:-:S05]  /*9160*/  IADD3.X R5, R113, UR4, RZ, P4, !PT ;  /* 0x0000000471057c10 */ /* 0x000fca000a7fe4ff */
[----:B------:R0:W5:Y:S04]  /*9170*/  LDG.E.LTC128B.U16 R3, desc[UR12][R4.64] ;  /* 0x0000000c04037981 */ /* 0x000168000c1e1520 */
.L_x_232:
[----:B------:R-:W-:Y:S05]  /*9180*/  BSYNC B0 ;  /* 0x0000000000007941 */ /* 0x000fea0003800000 */
.L_x_231:
[----:B0----5:R-:W-:Y:S01]  /*9190*/  HADD2.F32 R5, -RZ, R3.H0_H0 ;  /* 0x20000003ff057230 */ /* 0x021fe20000004100 */
[----:B------:R-:W-:Y:S01]  /*91a0*/  ISETP.GT.AND P4, PT, R7, 0xc0, P3 ;  /* 0x000000c00700780c */ /* 0x000fe20001f84270 */
[----:B------:R-:W-:Y:S03]  /*91b0*/  BSSY B0, `(.L_x_233) ;  /* 0x000000b000007945 */ /* 0x000fe60003800000 */
[----:B------:R-:W-:-:S04]  /*91c0*/  FMUL R4, R5, R2 ;  /* 0x0000000205047220 */ /* 0x000fc80000400000 */
[----:B------:R-:W-:Y:S01]  /*91d0*/  FFMA R47, R47, R0, R4 ;  /* 0x000000002f2f7223 */ /* 0x000fe20000000004 */
[----:B------:R-:W-:-:S04]  /*91e0*/  IADD3 R4, P5, R56, R103, RZ ;  /* 0x0000006738047210 */ /* 0x000fc80007fbe0ff */
[----:B------:R-:W-:Y:S01]  /*91f0*/  F2FP.F16.F32.PACK_AB R47, RZ, R47 ;  /* 0x0000002fff2f723e */ /* 0x000fe200000000ff */
[----:B------:R-:W-:-:S05]  /*9200*/  IMAD.X R5, R57, 0x1, R15, P5 ;  /* 0x0000000139057824 */ /* 0x000fca00028e060f */
[----:B------:R0:W-:Y:S01]  /*9210*/  @P6 STG.E.U16 desc[UR12][R4.64], R47 ;  /* 0x0000002f04006986 */ /* 0x0001e2000c10150c */
[----:B------:R-:W-:Y:S05]  /*9220*/  @!P4 BRA `(.L_x_234) ;  /* 0x00000000000cc947 */ /* 0x000fea0003800000 */
[----:B0-----:R-:W-:-:S04]  /*9230*/  IADD3 R4, P5, R16, UR8, RZ ;  /* 0x0000000810047c10 */ /* 0x001fc8000ffbe0ff */
[----:B------:R-:W-:-:S05]  /*9240*/  IADD3.X R5, R17, UR4, RZ, P5, !PT ;  /* 0x0000000411057c10 */ /* 0x000fca000affe4ff */
[----:B------:R0:W5:Y:S04]  /*9250*/  LDG.E.LTC128B.U16 R3, desc[UR12][R4.64] ;  /* 0x0000000c04037981 */ /* 0x000168000c1e1520 */
.L_x_234:
[----:B------:R-:W-:Y:S05]  /*9260*/  BSYNC B0 ;  /* 0x0000000000007941 */ /* 0x000fea0003800000 */
.L_x_233:
        /* <DEDUP_REMOVED lines=13> */
.L_x_236:
[----:B------:R-:W-:Y:S05]  /*9340*/  BSYNC B0 ;  /* 0x0000000000007941 */ /* 0x000fea0003800000 */
.L_x_235:
        /* <DEDUP_REMOVED lines=13> */
.L_x_238:
[----:B------:R-:W-:Y:S05]  /*9420*/  BSYNC B0 ;  /* 0x0000000000007941 */ /* 0x000fea0003800000 */
.L_x_237:
        /* <DEDUP_REMOVED lines=13> */
.L_x_240:
[----:B------:R-:W-:Y:S05]  /*9500*/  BSYNC B0 ;  /* 0x0000000000007941 */ /* 0x000fea0003800000 */
.L_x_239:
        /* <DEDUP_REMOVED lines=13> */
.L_x_242:
[----:B------:R-:W-:Y:S05]  /*95e0*/  BSYNC B0 ;  /* 0x0000000000007941 */ /* 0x000fea0003800000 */
.L_x_241:
[----:B0----5:R-:W-:Y:S01]  /*95f0*/  HADD2.F32 R5, -RZ, R3.H0_H0 ;  /* 0x20000003ff057230 */ /* 0x021fe20000004100 */
[----:B------:R-:W-:Y:S01]  /*9600*/  IADD3 R4, P4, R20, R109, RZ ;  /* 0x0000006d14047210 */ /* 0x000fe20007f9e0ff */
[----:B------:R-:W-:Y:S01]  /*9610*/  BSSY B0, `(.L_x_243) ;  /* 0x000000b000007945 */ /* 0x000fe20003800000 */
[----:B------:R-:W-:Y:S02]  /*9620*/  ISETP.GT.AND P2, PT, R7, 0xc0, P0 ;  /* 0x000000c00700780c */ /* 0x000fe40000744270 */
[----:B------:R-:W-:-:S04]  /*9630*/  FMUL R5, R5, R2 ;  /* 0x0000000205057220 */ /* 0x000fc80000400000 */
[----:B------:R-:W-:-:S05]  /*9640*/  FFMA R5, R52, R0, R5 ;  /* 0x0000000034057223 */ /* 0x000fca0000000005 */
[----:B------:R-:W-:Y:S01]  /*9650*/  F2FP.F16.F32.PACK_AB R6, RZ, R5 ;  /* 0x00000005ff06723e */ /* 0x000fe200000000ff */
[----:B------:R-:W-:Y:S01]  /*9660*/  IMAD.X R5, R21, 0x1, R15, P4 ;  /* 0x0000000115057824 */ /* 0x000fe200020e060f */
[----:B------:R-:W-:-:S04]  /*9670*/  IADD3 R8, P4, R16, UR5, RZ ;  /* 0x0000000510087c10 */ /* 0x000fc8000ff9e0ff */
[----:B------:R0:W-:Y:S01]  /*9680*/  @P3 STG.E.U16 desc[UR12][R4.64], R6 ;  /* 0x0000000604003986 */ /* 0x0001e2000c10150c */
[----:B------:R-:W-:Y:S01]  /*9690*/  IADD3.X R9, R17, UR4, RZ, P4, !PT ;  /* 0x0000000411097c10 */ /* 0x000fe2000a7fe4ff */
[----:B------:R-:W-:Y:S07]  /*96a0*/  @!P2 BRA `(.L_x_244) ;  /* 0x000000000004a947 */ /* 0x000fee0003800000 */
[----:B------:R0:W5:Y:S02]  /*96b0*/  LDG.E.LTC128B.U16 R3, desc[UR12][R8.64] ;  /* 0x0000000c08037981 */ /* 0x000164000c1e1520 */
.L_x_244:
[----:B------:R-:W-:Y:S05]  /*96c0*/  BSYNC B0 ;  /* 0x0000000000007941 */ /* 0x000fea0003800000 */
.L_x_243:
        /* <DEDUP_REMOVED lines=13> */
.L_x_246:
[----:B------:R-:W-:Y:S05]  /*97a0*/  BSYNC B0 ;  /* 0x0000000000007941 */ /* 0x000fea0003800000 */
.L_x_245:
        /* <DEDUP_REMOVED lines=13> */
.L_x_248:
[----:B------:R-:W-:Y:S05]  /*9880*/  BSYNC B0 ;  /* 0x0000000000007941 */ /* 0x000fea0003800000 */
.L_x_247:
[----:B-----5:R-:W-:-:S05]  /*9890*/  HADD2.F32 R3, -RZ, R3.H0_H0 ;  /* 0x20000003ff037230 */ /* 0x020fca0000004100 */
[----:B0-----:R-:W-:Y:S01]  /*98a0*/  FMUL R4, R3, R2 ;  /* 0x0000000203047220 */ /* 0x001fe20000400000 */
[----:B------:R-:W-:-:S03]  /*98b0*/  IADD3 R2, P1, R56, R111, RZ ;  /* 0x0000006f38027210 */ /* 0x000fc60007f3e0ff */
[----:B------:R-:W-:Y:S01]  /*98c0*/  FFMA R4, R55, R0, R4 ;  /* 0x0000000037047223 */ /* 0x000fe20000000004 */
[----:B------:R-:W-:Y:S09]  /*98d0*/  @!P0 EXIT ;  /* 0x000000000000894d */ /* 0x000ff20003800000 */
[----:B------:R-:W-:Y:S01]  /*98e0*/  F2FP.F16.F32.PACK_AB R4, RZ, R4 ;  /* 0x00000004ff04723e */ /* 0x000fe200000000ff */
[----:B------:R-:W-:-:S05]  /*98f0*/  IMAD.X R3, R57, 0x1, R15, P1 ;  /* 0x0000000139037824 */ /* 0x000fca00008e060f */
[----:B------:R-:W-:Y:S01]  /*9900*/  STG.E.U16 desc[UR12][R2.64], R4 ;  /* 0x0000000402007986 */ /* 0x000fe2000c10150c */
[----:B------:R-:W-:Y:S05]  /*9910*/  EXIT ;  /* 0x000000000000794d */ /* 0x000fea0003800000 */
.L_x_28:
[----:B------:R-:W-:Y:S01]  /*9920*/  ULDC.64 UR4, c[0x0][0x650] ;  /* 0x0001940000047ab9 */ /* 0x000fe20000000a00 */
[-C--:B--2---:R-:W-:Y:S01]  /*9930*/  FMUL R120, R120, R0.reuse ;  /* 0x0000000078787220 */ /* 0x084fe20000400000 */
[----:B------:R-:W-:Y:S01]  /*9940*/  LEA R2, P1, R10, UR4, 0x1 ;  /* 0x000000040a027c11 */ /* 0x000fe2000f8208ff */
[-C--:B------:R-:W-:Y:S01]  /*9950*/  FMUL R121, R121, R0.reuse ;  /* 0x0000000079797220 */ /* 0x080fe20000400000 */
[----:B------:R-:W-:Y:S01]  /*9960*/  ISETP.GT.AND P5, PT, R8, 0x1, PT ;  /* 0x000000010800780c */ /* 0x000fe20003fa4270 */
[----:B------:R-:W-:Y:S01]  /*9970*/  FMUL R122, R122, R0 ;  /* 0x000000007a7a7220 */ /* 0x000fe20000400000 */
[----:B------:R-:W-:Y:S01]  /*9980*/  F2FP.F16.F32.PACK_AB R120, RZ, R120 ;  /* 0x00000078ff78723e */ /* 0x000fe200000000ff */
[-C--:B------:R-:W-:Y:S01]  /*9990*/  FMUL R123, R123, R0.reuse ;  /* 0x000000007b7b7220 */ /* 0x080fe20000400000 */
[----:B------:R-:W-:Y:S01]  /*99a0*/  LEA.HI.X R3, R10, UR5, R155, 0x1, P1 ;  /* 0x000000050a037c11 */ /* 0x000fe200088f0c9b */
[-C--:B------:R-:W-:Y:S01]  /*99b0*/  FMUL R124, R124, R0.reuse ;  /* 0x000000007c7c7220 */ /* 0x080fe20000400000 */
[----:B------:R-:W-:Y:S01]  /*99c0*/  ISETP.GT.AND P1, PT, R7, RZ, P5 ;  /* 0x000000ff0700720c */ /* 0x000fe20002f24270 */
[-C--:B------:R-:W-:Y:S01]  /*99d0*/  FMUL R125, R125, R0.reuse ;  /* 0x000000007d7d7220 */ /* 0x080fe20000400000 */
[----:B------:R-:W-:Y:S01]  /*99e0*/  SHF.L.U64.HI R9, R156, 0x1, R9 ;  /* 0x000000019c097819 */ /* 0x000fe20000010209 */
[----:B------:R-:W-:Y:S01]  /*99f0*/  @P0 STG.E.U16 desc[UR12][R2.64], R120 ;  /* 0x0000007802000986 */ /* 0x000fe2000c10150c */
[C---:B------:R-:W-:Y:S01]  /*9a00*/  ISETP.GT.AND P0, PT, R7.reuse, 0x8, P5 ;  /* 0x000000080700780c */ /* 0x040fe20002f04270 */
[-C--:B------:R-:W-:Y:S01]  /*9a10*/  FMUL R126, R126, R0.reuse ;  /* 0x000000007e7e7220 */ /* 0x080fe20000400000 */
[----:B------:R-:W-:Y:S01]  /*9a20*/  ISETP.GT.AND P3, PT, R7, 0x8, P4 ;  /* 0x000000080700780c */ /* 0x000fe20002764270 */
[----:B------:R-:W-:Y:S01]  /*9a30*/  FMUL R127, R127, R0 ;  /* 0x000000007f7f7220 */ /* 0x000fe20000400000 */
[----:B------:R-:W-:Y:S01]  /*9a40*/  LEA R156, P2, R156, R2, 0x1 ;  /* 0x000000029c9c7211 */ /* 0x000fe200078408ff */
[-C--:B------:R-:W-:Y:S01]  /*9a50*/  FMUL R128, R128, R0.reuse ;  /* 0x0000000080807220 */ /* 0x080fe20000400000 */
[----:B------:R-:W-:Y:S01]  /*9a60*/  F2FP.F16.F32.PACK_AB R121, RZ, R121 ;  /* 0x00000079ff79723e */ /* 0x000fe200000000ff */
[----:B------:R-:W-:Y:S01]  /*9a70*/  FMUL R129, R129, R0 ;  /* 0x0000000081817220 */ /* 0x000fe20000400000 */
[----:B------:R-:W-:Y:S01]  /*9a80*/  F2FP.F16.F32.PACK_AB R122, RZ, R122 ;  /* 0x0000007aff7a723e */ /* 0x000fe200000000ff */
[----:B------:R-:W-:Y:S01]  /*9a90*/  IMAD.X R157, R9, 0x1, R3, P2 ;  /* 0x00000001099d7824 */ /* 0x000fe200010e0603 */
[----:B------:R-:W-:Y:S01]  /*9aa0*/  F2FP.F16.F32.PACK_AB R123, RZ, R123 ;  /* 0x0000007bff7b723e */ /* 0x000fe200000000ff */
[----:B------:R-:W-:Y:S01]  /*9ab0*/  @P1 STG.E.U16 desc[UR12][R2.64+0x2], R121 ;  /* 0x0000027902001986 */ /* 0x000fe2000c10150c */
[C---:B------:R-:W-:Y:S01]  /*9ac0*/  ISETP.GT.AND P6, PT, R8.reuse, 0x8, PT ;  /* 0x000000080800780c */ /* 0x040fe20003fc4270 */
[--C-:B------:R-:W-:Y:S01]  /*9ad0*/  @P0 IMAD.MOV.U32 R4, RZ, RZ, R156.reuse ;  /* 0x000000ffff040224 */ /* 0x100fe200078e009c */
[----:B------:R-:W-:Y:S01]  /*9ae0*/  ISETP.GT.AND P5, PT, R8, 0x9, PT ;  /* 0x000000090800780c */ /* 0x000fe20003fa4270 */
[--C-:B------:R-:W-:Y:S01]  /*9af0*/  @P0 IMAD.MOV.U32 R5, RZ, RZ, R157.reuse ;  /* 0x000000ffff050224 */ /* 0x100fe200078e009d */
[----:B------:R-:W-:Y:S01]  /*9b00*/  @P3 STG.E.U16 desc[UR12][R156.64], R122 ;  /* 0x0000007a9c003986 */ /* 0x000fe2000c10150c */
[C---:B------:R-:W-:Y:S01]  /*9b10*/  ISETP.GT.AND P1, PT, R7.reuse, RZ, P6 ;  /* 0x000000ff0700720c */ /* 0x040fe20003724270 */
[-C--:B------:R-:W-:Y:S01]  /*9b20*/  FMUL R130, R130, R0.reuse ;  /* 0x0000000082827220 */ /* 0x080fe20000400000 */
[C---:B------:R-:W-:Y:S01]  /*9b30*/  ISETP.GT.AND P2, PT, R7.reuse, RZ, P5 ;  /* 0x000000ff0700720c */ /* 0x040fe20002f44270 */
[----:B------:R0:W-:Y:S01]  /*9b40*/  @P0 STG.E.U16 desc[UR12][R4.64+0x2], R123 ;  /* 0x0000027b04000986 */ /* 0x0001e2000c10150c */
[----:B------:R-:W-:Y:S01]  /*9b50*/  ISETP.GT.AND P0, PT, R7, 0x8, P6 ;  /* 0x000000080700780c */ /* 0x000fe20003704270 */
[----:B------:R-:W-:Y:S01]  /*9b60*/  FMUL R131, R131, R0 ;  /* 0x0000000083837220 */ /* 0x000fe20000400000 */
[----:B------:R-:W-:Y:S01]  /*9b70*/  F2FP.F16.F32.PACK_AB R124, RZ, R124 ;  /* 0x0000007cff7c723e */ /* 0x000fe200000000ff */
[----:B------:R-:W-:Y:S01]  /*9b80*/  IMAD.SHL.U32 R9, R14, 0x80, RZ ;  /* 0x000000800e097824 */ /* 0x000fe200078e00ff */
[----:B------:R-:W-:Y:S01]  /*9b90*/  F2FP.F16.F32.PACK_AB R125, RZ, R125 ;  /* 0x0000007dff7d723e */ /* 0x000fe200000000ff */
[----:B------:R-:W-:Y:S01]  /*9ba0*/  FMUL R132, R132, R0 ;  /* 0x0000000084847220 */ /* 0x000fe20000400000 */
[----:B------:R-:W-:Y:S01]  /*9bb0*/  F2FP.F16.F32.PACK_AB R126, RZ, R126 ;  /* 0x0000007eff7e723e */ /* 0x000fe200000000ff */
[-C--:B------:R-:W-:Y:S01]  /*9bc0*/  FMUL R133, R133, R0.reuse ;  /* 0x0000000085857220 */ /* 0x080fe20000400000 */
[----:B------:R-:W-:Y:S01]  /*9bd0*/  ISETP.GT.AND P3, PT, R8, 0x10, PT ;  /* 0x000000100800780c */ /* 0x000fe20003f64270 */
[----:B------:R-:W-:Y:S01]  /*9be0*/  @P1 STG.E.U16 desc[UR12][R2.64+0x10], R124 ;  /* 0x0000107c02001986 */ /* 0x000fe2000c10150c */
[----:B------:R-:W-:Y:S01]  /*9bf0*/  ISETP.GT.AND P1, PT, R7, 0x8, P5 ;  /* 0x000000080700780c */ /* 0x000fe20002f24270 */
[----:B------:R-:W-:Y:S01]  /*9c00*/  FMUL R134, R134, R0 ;  /* 0x0000000086867220 */ /* 0x000fe20000400000 */
[----:B------:R-:W-:Y:S01]  /*9c10*/  F2FP.F16.F32.PACK_AB R127, RZ, R127 ;  /* 0x0000007fff7f723e */ /* 0x000fe200000000ff */
[--C-:B0-----:R-:W-:Y:S01]  /*9c20*/  @P0 IMAD.MOV.U32 R4, RZ, RZ, R156.reuse ;  /* 0x000000ffff040224 */ /* 0x101fe200078e009c */
[----:B------:R-:W-:Y:S01]  /*9c30*/  @P2 STG.E.U16 desc[UR12][R2.64+0x12], R125 ;  /* 0x0000127d02002986 */ /* 0x000fe2000c10150c */
[----:B------:R-:W-:Y:S01]  /*9c40*/  @P0 IMAD.MOV.U32 R5, RZ, RZ, R157 ;  /* 0x000000ffff050224 */ /* 0x000fe200078e009d */
[----:B------:R-:W-:Y:S01]  /*9c50*/  F2FP.F16.F32.PACK_AB R128, RZ, R128 ;  /* 0x00000080ff80723e */ /* 0x000fe200000000ff */
[-C--:B------:R-:W-:Y:S01]  /*9c60*/  FMUL R135, R135, R0.reuse ;  /* 0x0000000087877220 */ /* 0x080fe20000400000 */
[----:B------:R-:W-:Y:S01]  /*9c70*/  ISETP.GT.AND P2, PT, R8, 0x11, PT ;  /* 0x000000110800780c */ /* 0x000fe20003f44270 */
[-C--:B------:R-:W-:Y:S01]  /*9c80*/  FMUL R136, R136, R0.reuse ;  /* 0x0000000088887220 */ /* 0x080fe20000400000 */
[----:B------:R0:W-:Y:S01]  /*9c90*/  @P0 STG.E.U16 desc[UR12][R4.64+0x10], R126 ;  /* 0x0000107e04000986 */ /* 0x0001e2000c10150c */
[----:B------:R-:W-:Y:S01]  /*9ca0*/  ISETP.GT.AND P0, PT, R7, RZ, P3 ;  /* 0x000000ff0700720c */ /* 0x000fe20001f04270 */
[-C--:B------:R-:W-:Y:S01]  /*9cb0*/  FMUL R137, R137, R0.reuse ;  /* 0x0000000089897220 */ /* 0x080fe20000400000 */
[----:B------:R-:W-:Y:S01]  /*9cc0*/  F2FP.F16.F32.PACK_AB R129, RZ, R129 ;  /* 0x00000081ff81723e */ /* 0x000fe200000000ff */
[----:B------:R-:W-:Y:S01]  /*9cd0*/  FMUL R138, R138, R0 ;  /* 0x000000008a8a7220 */ /* 0x000fe20000400000 */
[----:B------:R-:W-:Y:S01]  /*9ce0*/  F2FP.F16.F32.PACK_AB R130, RZ, R130 ;  /* 0x00000082ff82723e */ /* 0x000fe200000000ff */
[-C--:B------:R-:W-:Y:S01]  /*9cf0*/  FMUL R139, R139, R0.reuse ;  /* 0x000000008b8b7220 */ /* 0x080fe20000400000 */
[----:B------:R-:W-:Y:S01]  /*9d00*/  F2FP.F16.F32.PACK_AB R131, RZ, R131 ;  /* 0x00000083ff83723e */ /* 0x000fe200000000ff */
[-C--:B------:R-:W-:Y:S01]  /*9d10*/  FMUL R140, R140, R0.reuse ;  /* 0x000000008c8c7220 */ /* 0x080fe20000400000 */
[----:B------:R-:W-:Y:S01]  /*9d20*/  SHF.L.U64.HI R15, R14, 0x7, R15 ;  /* 0x000000070e0f7819 */ /* 0x000fe2000001020f */
[----:B------:R-:W-:Y:S01]  /*9d30*/  FMUL R141, R141, R0 ;  /* 0x000000008d8d7220 */ /* 0x000fe20000400000 */
[----:B------:R-:W-:Y:S01]  /*9d40*/  LOP3.LUT R11, R9, 0x2, RZ, 0xfc, !PT ;  /* 0x00000002090b7812 */ /* 0x000fe200078efcff */
[--C-:B0-----:R-:W-:Y:S01]  /*9d50*/  @P1 IMAD.MOV.U32 R4, RZ, RZ, R156.reuse ;  /* 0x000000ffff041224 */ /* 0x101fe200078e009c */
[----:B------:R-:W-:Y:S01]  /*9d60*/  F2FP.F16.F32.PACK_AB R132, RZ, R132 ;  /* 0x00000084ff84723e */ /* 0x000fe200000000ff */
[--C-:B------:R-:W-:Y:S01]  /*9d70*/  @P1 IMAD.MOV.U32 R5, RZ, RZ, R157.reuse ;  /* 0x000000ffff051224 */ /* 0x100fe200078e009d */
[----:B------:R-:W-:Y:S01]  /*9d80*/  F2FP.F16.F32.PACK_AB R133, RZ, R133 ;  /* 0x00000085ff85723e */ /* 0x000fe200000000ff */
[----:B------:R-:W-:Y:S01]  /*9d90*/  FMUL R142, R142, R0 ;  /* 0x000000008e8e7220 */ /* 0x000fe20000400000 */
[----:B------:R-:W-:Y:S01]  /*9da0*/  F2FP.F16.F32.PACK_AB R134, RZ, R134 ;  /* 0x00000086ff86723e */ /* 0x000fe200000000ff */
[-C--:B------:R-:W-:Y:S01]  /*9db0*/  FMUL R143, R143, R0.reuse ;  /* 0x000000008f8f7220 */ /* 0x080fe20000400000 */
[----:B------:R-:W-:Y:S01]  /*9dc0*/  @P1 STG.E.U16 desc[UR12][R4.64+0x12], R127 ;  /* 0x0000127f04001986 */ /* 0x000fe2000c10150c */
[----:B------:R-:W-:Y:S01]  /*9dd0*/  ISETP.GT.AND P1, PT, R8, 0x19, PT ;  /* 0x000000190800780c */ /* 0x000fe20003f24270 */
[-C--:B------:R-:W-:Y:S01]  /*9de0*/  FMUL R144, R144, R0.reuse ;  /* 0x0000000090907220 */ /* 0x080fe20000400000 */
[----:B------:R-:W-:Y:S01]  /*9df0*/  F2FP.F16.F32.PACK_AB R135, RZ, R135 ;  /* 0x00000087ff87723e */ /* 0x000fe200000000ff */
[----:B------:R-:W-:Y:S01]  /*9e00*/  @P0 STG.E.U16 desc[UR12][R2.64+0x20], R128 ;  /* 0x0000208002000986 */ /* 0x000fe2000c10150c */
[----:B------:R-:W-:Y:S01]  /*9e10*/  ISETP.GT.AND P0, PT, R7, RZ, P2 ;  /* 0x000000ff0700720c */ /* 0x000fe20001704270 */
[----:B------:R-:W-:Y:S01]  /*9e20*/  FMUL R145, R145, R0 ;  /* 0x0000000091917220 */ /* 0x000fe20000400000 */
[----:B------:R-:W-:Y:S01]  /*9e30*/  F2FP.F16.F32.PACK_AB R136, RZ, R136 ;  /* 0x00000088ff88723e */ /* 0x000fe200000000ff */
[-C--:B------:R-:W-:Y:S01]  /*9e40*/  FMUL R146, R146, R0.reuse ;  /* 0x0000000092927220 */ /* 0x080fe20000400000 */
[----:B------:R-:W-:Y:S01]  /*9e50*/  F2FP.F16.F32.PACK_AB R137, RZ, R137 ;  /* 0x00000089ff89723e */ /* 0x000fe200000000ff */
[----:B------:R-:W-:Y:S01]  /*9e60*/  FMUL R147, R147, R0 ;  /* 0x0000000093937220 */ /* 0x000fe20000400000 */
[----:B------:R-:W-:Y:S01]  /*9e70*/  F2FP.F16.F32.PACK_AB R138, RZ, R138 ;  /* 0x0000008aff8a723e */ /* 0x000fe200000000ff */
[-C--:B------:R-:W-:Y:S01]  /*9e80*/  FMUL R148, R148, R0.reuse ;  /* 0x0000000094947220 */ /* 0x080fe20000400000 */
[----:B------:R-:W-:Y:S01]  /*9e90*/  F2FP.F16.F32.PACK_AB R139, RZ, R139 ;  /* 0x0000008bff8b723e */ /* 0x000fe200000000ff */
[----:B------:R-:W-:Y:S01]  /*9ea0*/  FMUL R149, R149, R0 ;  /* 0x0000000095957220 */ /* 0x000fe20000400000 */
[----:B------:R-:W-:Y:S01]  /*9eb0*/  F2FP.F16.F32.PACK_AB R140, RZ, R140 ;  /* 0x0000008cff8c723e */ /* 0x000fe200000000ff */
[-C--:B------:R-:W-:Y:S01]  /*9ec0*/  FMUL R150, R150, R0.reuse ;  /* 0x0000000096967220 */ /* 0x080fe20000400000 */
[----:B------:R-:W-:Y:S01]  /*9ed0*/  ISETP.GT.AND P5, PT, R8, 0x29, PT ;  /* 0x000000290800780c */ /* 0x000fe20003fa4270 */
[----:B------:R-:W-:Y:S01]  /*9ee0*/  @P0 STG.E.U16 desc[UR12][R2.64+0x22], R129 ;  /* 0x0000228102000986 */ /* 0x000fe2000c10150c */
[----:B------:R-:W-:Y:S01]  /*9ef0*/  ISETP.GT.AND P0, PT, R7, 0x8, P3 ;  /* 0x000000080700780c */ /* 0x000fe20001f04270 */
[-C--:B------:R-:W-:Y:S01]  /*9f00*/  FMUL R151, R151, R0.reuse ;  /* 0x0000000097977220 */ /* 0x080fe20000400000 */
[----:B------:R-:W-:Y:S01]  /*9f10*/  F2FP.F16.F32.PACK_AB R141, RZ, R141 ;  /* 0x0000008dff8d723e */ /* 0x000fe200000000ff */
[----:B------:R-:W-:Y:S01]  /*9f20*/  FMUL R88, R88, R0 ;  /* 0x0000000058587220 */ /* 0x000fe20000400000 */
[----:B------:R-:W-:Y:S01]  /*9f30*/  F2FP.F16.F32.PACK_AB R142, RZ, R142 ;  /* 0x0000008eff8e723e */ /* 0x000fe200000000ff */
[-C--:B------:R-:W-:Y:S01]  /*9f40*/  FMUL R89, R89, R0.reuse ;  /* 0x0000000059597220 */ /* 0x080fe20000400000 */
[----:B------:R-:W-:Y:S01]  /*9f50*/  F2FP.F16.F32.PACK_AB R143, RZ, R143 ;  /* 0x0000008fff8f723e */ /* 0x000fe200000000ff */
[-C--:B------:R-:W-:Y:S01]  /*9f60*/  FMUL R90, R90, R0.reuse ;  /* 0x000000005a5a7220 */ /* 0x080fe20000400000 */
[----:B------:R-:W-:Y:S01]  /*9f70*/  ISETP.GT.AND P3, PT, R8, 0x30, PT ;  /* 0x000000300800780c */ /* 0x000fe20003f64270 */
[----:B------:R-:W-:Y:S01]  /*9f80*/  FMUL R91, R91, R0 ;  /* 0x000000005b5b7220 */ /* 0x000fe20000400000 */
[----:B------:R-:W-:Y:S01]  /*9f90*/  F2FP.F16.F32.PACK_AB R144, RZ, R144 ;  /* 0x00000090ff90723e */ /* 0x000fe200000000ff */
[----:B------:R-:W-:Y:S01]  /*9fa0*/  FMUL R92, R92, R0 ;  /* 0x000000005c5c7220 */ /* 0x000fe20000400000 */
[----:B------:R-:W-:Y:S01]  /*9fb0*/  F2FP.F16.F32.PACK_AB R145, RZ, R145 ;  /* 0x00000091ff91723e */ /* 0x000fe200000000ff */
[--C-:B------:R-:W-:Y:S01]  /*9fc0*/  @P0 IMAD.MOV.U32 R12, RZ, RZ, R156.reuse ;  /* 0x000000ffff0c0224 */ /* 0x100fe200078e009c */
[----:B------:R-:W-:Y:S01]  /*9fd0*/  F2FP.F16.F32.PACK_AB R146, RZ, R146 ;  /* 0x00000092ff92723e */ /* 0x000fe200000000ff */
[--C-:B------:R-:W-:Y:S01]  /*9fe0*/  @P0 IMAD.MOV.U32 R13, RZ, RZ, R157.reuse ;  /* 0x000000ffff0d0224 */ /* 0x100fe200078e009d */
[----:B------:R-:W-:Y:S01]  /*9ff0*/  F2FP.F16.F32.PACK_AB R147, RZ, R147 ;  /* 0x00000093ff93723e */ /* 0x000fe200000000ff */
[----:B------:R-:W-:Y:S01]  /*a000*/  FMUL R93, R93, R0 ;  /* 0x000000005d5d7220 */ /* 0x000fe20000400000 */
[----:B------:R-:W-:Y:S01]  /*a010*/  F2FP.F16.F32.PACK_AB R148, RZ, R148 ;  /* 0x00000094ff94723e */ /* 0x000fe200000000ff */
[-C--:B------:R-:W-:Y:S01]  /*a020*/  FMUL R94, R94, R0.reuse ;  /* 0x000000005e5e7220 */ /* 0x080fe20000400000 */
[----:B------:R0:W-:Y:S01]  /*a030*/  @P0 STG.E.U16 desc[UR12][R12.64+0x20], R130 ;  /* 0x000020820c000986 */ /* 0x0001e2000c10150c */
[----:B------:R-:W-:Y:S01]  /*a040*/  ISETP.GT.AND P0, PT, R7, 0x8, P2 ;  /* 0x000000080700780c */ /* 0x000fe20001704270 */
[-C--:B------:R-:W-:Y:S01]  /*a050*/  FMUL R95, R95, R0.reuse ;  /* 0x000000005f5f7220 */ /* 0x080fe20000400000 */
[----:B------:R-:W-:Y:S01]  /*a060*/  ISETP.GT.AND P2, PT, R8, 0x18, PT ;  /* 0x000000180800780c */ /* 0x000fe20003f44270 */
[-C--:B------:R-:W-:Y:S01]  /*a070*/  FMUL R96, R96, R0.reuse ;  /* 0x0000000060607220 */ /* 0x080fe20000400000 */
[----:B------:R-:W-:Y:S01]  /*a080*/  F2FP.F16.F32.PACK_AB R149, RZ, R149 ;  /* 0x00000095ff95723e */ /* 0x000fe200000000ff */
[----:B------:R-:W-:Y:S01]  /*a090*/  FMUL R97, R97, R0 ;  /* 0x0000000061617220 */ /* 0x000fe20000400000 */
[----:B------:R-:W-:Y:S01]  /*a0a0*/  F2FP.F16.F32.PACK_AB R150, RZ, R150 ;  /* 0x00000096ff96723e */ /* 0x000fe200000000ff */
[-C--:B------:R-:W-:Y:S01]  /*a0b0*/  FMUL R98, R98, R0.reuse ;  /* 0x0000000062627220 */ /* 0x080fe20000400000 */
[----:B------:R-:W-:Y:S01]  /*a0c0*/  F2FP.F16.F32.PACK_AB R151, RZ, R151 ;  /* 0x00000097ff97723e */ /* 0x000fe200000000ff */
[-C--:B------:R-:W-:Y:S01]  /*a0d0*/  FMUL R99, R99, R0.reuse ;  /* 0x0000000063637220 */ /* 0x080fe20000400000 */
[C---:B------:R-:W-:Y:S01]  /*a0e0*/  LOP3.LUT R17, R9.reuse, 0x10, RZ, 0xfc, !PT ;  /* 0x0000001009117812 */ /* 0x040fe200078efcff */
[----:B------:R-:W-:Y:S01]  /*a0f0*/  FMUL R100, R100, R0 ;  /* 0x0000000064647220 */ /* 0x000fe20000400000 */
[----:B------:R-:W-:Y:S01]  /*a100*/  F2FP.F16.F32.PACK_AB R88, RZ, R88 ;  /* 0x00000058ff58723e */ /* 0x000fe200000000ff */
[--C-:B0-----:R-:W-:Y:S01]  /*a110*/  @P0 IMAD.MOV.U32 R12, RZ, RZ, R156.reuse ;  /* 0x000000ffff0c0224 */ /* 0x101fe200078e009c */
[----:B------:R-:W-:Y:S01]  /*a120*/  LOP3.LUT R19, R9, 0x12, RZ, 0xfc, !PT ;  /* 0x0000001209137812 */ /* 0x000fe200078efcff */
[----:B------:R-:W-:Y:S01]  /*a130*/  @P0 IMAD.MOV.U32 R13, RZ, RZ, R157 ;  /* 0x000000ffff0d0224 */ /* 0x000fe200078e009d */
[----:B------:R-:W-:Y:S01]  /*a140*/  F2FP.F16.F32.PACK_AB R89, RZ, R89 ;  /* 0x00000059ff59723e */ /* 0x000fe200000000ff */
[----:B------:R-:W-:Y:S01]  /*a150*/  FMUL R101, R101, R0 ;  /* 0x0000000065657220 */ /* 0x000fe20000400000 */
[----:B------:R-:W-:Y:S01]  /*a160*/  F2FP.F16.F32.PACK_AB R90, RZ, R90 ;  /* 0x0000005aff5a723e */ /* 0x000fe200000000ff */
[----:B------:R-:W-:Y:S01]  /*a170*/  FMUL R102, R102, R0 ;  /* 0x0000000066667220 */ /* 0x000fe20000400000 */
[----:B------:R0:W-:Y:S01]  /*a180*/  @P0 STG.E.U16 desc[UR12][R12.64+0x22], R131 ;  /* 0x000022830c000986 */ /* 0x0001e2000c10150c */
[----:B------:R-:W-:Y:S01]  /*a190*/  IADD3 R4, P0, R9, R2, RZ ;  /* 0x0000000209047210 */ /* 0x000fe20007f1e0ff */
[-C--:B------:R-:W-:Y:S01]  /*a1a0*/  FMUL R103, R103, R0.reuse ;  /* 0x0000000067677220 */ /* 0x080fe20000400000 */
[----:B------:R-:W-:Y:S01]  /*a1b0*/  F2FP.F16.F32.PACK_AB R91, RZ, R91 ;  /* 0x0000005bff5b723e */ /* 0x000fe200000000ff */
[----:B------:R-:W-:Y:S01]  /*a1c0*/  FMUL R104, R104, R0 ;  /* 0x0000000068687220 */ /* 0x000fe20000400000 */
[----:B------:R-:W-:Y:S01]  /*a1d0*/  F2FP.F16.F32.PACK_AB R92, RZ, R92 ;  /* 0x0000005cff5c723e */ /* 0x000fe200000000ff */
[--C-:B------:R-:W-:Y:S01]  /*a1e0*/  IMAD.X R5, R15, 0x1, R3.reuse, P0 ;  /* 0x000000010f057824 */ /* 0x100fe200000e0603 */
[----:B------:R-:W-:Y:S01]  /*a1f0*/  IADD3 R20, P0, R11, R2, RZ ;  /* 0x000000020b147210 */ /* 0x000fe20007f1e0ff */
[-C--:B------:R-:W-:Y:S01]  /*a200*/  FMUL R105, R105, R0.reuse ;  /* 0x0000000069697220 */ /* 0x080fe20000400000 */
[----:B------:R-:W-:Y:S01]  /*a210*/  LOP3.LUT R23, R9, 0x22, RZ, 0xfc, !PT ;  /* 0x0000002209177812 */ /* 0x000fe200078efcff */
[-C--:B------:R-:W-:Y:S01]  /*a220*/  FMUL R106, R106, R0.reuse ;  /* 0x000000006a6a7220 */ /* 0x080fe20000400000 */
[----:B------:R-:W-:Y:S01]  /*a230*/  F2FP.F16.F32.PACK_AB R93, RZ, R93 ;  /* 0x0000005dff5d723e */ /* 0x000fe200000000ff */
[----:B------:R-:W-:Y:S01]  /*a240*/  IMAD.X R21, R15, 0x1, R3, P0 ;  /* 0x000000010f157824 */ /* 0x000fe200000e0603 */
        /* <DEDUP_REMOVED lines=28> */
[----:B------:R-:W-:Y:S01]  /*a410*/  ISETP.GT.AND P0, PT, R7, 0x8, P2 ;  /* 0x000000080700780c */ /* 0x000fe20001704270 */
[-C--:B------:R-:W-:Y:S01]  /*a420*/  FMUL R119, R119, R0.reuse ;  /* 0x0000000077777220 */ /* 0x080fe20000400000 */
[----:B------:R-:W-:Y:S01]  /*a430*/  ISETP.GT.AND P2, PT, R8, 0x20, PT ;  /* 0x000000200800780c */ /* 0x000fe20003f44270 */
        /* <DEDUP_REMOVED lines=10> */
[----:B0-----:R-:W-:Y:S01]  /*a4e0*/  @P0 IMAD.MOV.U32 R12, RZ, RZ, R156 ;  /* 0x000000ffff0c0224 */ /* 0x001fe200078e009c */
[----:B------:R-:W-:Y:S01]  /*a4f0*/  F2FP.F16.F32.PACK_AB R111, RZ, R111 ;  /* 0x0000006fff6f723e */ /* 0x000fe200000000ff */
[--C-:B------:R-:W-:Y:S01]  /*a500*/  @P0 IMAD.MOV.U32 R13, RZ, RZ, R157.reuse ;  /* 0x000000ffff0d0224 */ /* 0x100fe200078e009d */
[----:B------:R-:W-:Y:S01]  /*a510*/  PRMT R6, R110, 0x7610, R6 ;  /* 0x000076106e067816 */ /* 0x000fe20000000006 */
        /* <DEDUP_REMOVED lines=15> */
[----:B------:R-:W-:Y:S01]  /*a610*/  FMUL R68, R68, R0 ;  /* 0x0000000044447220 */ /* 0x000fe20000400000 */
[----:B------:R-:W-:Y:S01]  /*a620*/  F2FP.F16.F32.PACK_AB R117, RZ, R117 ;  /* 0x00000075ff75723e */ /* 0x000fe200000000ff */
[--C-:B0-----:R-:W-:Y:S01]  /*a630*/  @P0 IMAD.MOV.U32 R12, RZ, RZ, R156.reuse ;  /* 0x000000ffff0c0224 */ /* 0x101fe200078e009c */
[----:B------:R-:W-:Y:S01]  /*a640*/  F2FP.F16.F32.PACK_AB R118, RZ, R118 ;  /* 0x00000076ff76723e */ /* 0x000fe200000000ff */
[--C-:B------:R-:W-:Y:S01]  /*a650*/  @P0 IMAD.MOV.U32 R13, RZ, RZ, R157.reuse ;  /* 0x000000ffff0d0224 */ /* 0x100fe200078e009d */
[----:B------:R-:W-:Y:S01]  /*a660*/  F2FP.F16.F32.PACK_AB R119, RZ, R119 ;  /* 0x00000077ff77723e */ /* 0x000fe200000000ff */
[----:B------:R-:W-:Y:S01]  /*a670*/  FMUL R69, R69, R0 ;  /* 0x0000000045457220 */ /* 0x000fe20000400000 */
[----:B------:R-:W-:Y:S01]  /*a680*/  F2FP.F16.F32.PACK_AB R56, RZ, R56 ;  /* 0x00000038ff38723e */ /* 0x000fe200000000ff */
        /* <DEDUP_REMOVED lines=15> */
[----:B------:R-:W-:Y:S01]  /*a780*/  @P0 STG.E.U16 desc[UR12][R2.64+0x40], R136 ;  /* 0x0000408802000986 */ /* 0x000fe2000c10150c */
        /* <DEDUP_REMOVED lines=97> */
[----:B0-----:R-:W-:Y:S01]  /*ada0*/  @P0 IMAD.MOV.U32 R12, RZ, RZ, R156 ;  /* 0x000000ffff0c0224 */ /* 0x001fe200078e009c */
[----:B------:R-:W-:Y:S01]  /*adb0*/  F2FP.F16.F32.PACK_AB R38, RZ, R38 ;  /* 0x00000026ff26723e */ /* 0x000fe200000000ff */
[----:B------:R-:W-:Y:S01]  /*adc0*/  @P0 IMAD.MOV.U32 R13, RZ, RZ, R157 ;  /* 0x000000ffff0d0224 */ /* 0x000fe200078e009d */
[----:B------:R-:W-:Y:S01]  /*add0*/  F2FP.F16.F32.PACK_AB R39, RZ, R39 ;  /* 0x00000027ff27723e */ /* 0x000fe200000000ff */
[----:B------:R-:W-:Y:S01]  /*ade0*/  FMUL R53, R53, R0 ;  /* 0x0000000035357220 */ /* 0x000fe20000400000 */
[----:B------:R-:W-:Y:S01]  /*adf0*/  F2FP.F16.F32.PACK_AB R40, RZ, R40 ;  /* 0x00000028ff28723e */ /* 0x000fe200000000ff */
[-C--:B------:R-:W-:Y:S01]  /*ae00*/  FMUL R54, R54, R0.reuse ;  /* 0x0000000036367220 */ /* 0x080fe20000400000 */
[----:B------:R0:W-:Y:S01]  /*ae10*/  @P0 STG.E.U16 desc[UR12][R12.64+0x50], R142 ;  /* 0x0000508e0c000986 */ /* 0x0001e2000c10150c */
[----:B------:R-:W-:Y:S01]  /*ae20*/  ISETP.GT.AND P0, PT, R7, 0x8, P5 ;  /* 0x000000080700780c */ /* 0x000fe20002f04270 */
[----:B------:R-:W-:Y:S01]  /*ae30*/  FMUL R0, R55, R0 ;  /* 0x0000000037007220 */ /* 0x000fe20000400000 */
[----:B------:R-:W-:-:S02]  /*ae40*/  F2FP.F16.F32.PACK_AB R41, RZ, R41 ;  /* 0x00000029ff29723e */ /* 0x000fc400000000ff */
[----:B------:R-:W-:Y:S02]  /*ae50*/  F2FP.F16.F32.PACK_AB R42, RZ, R42 ;  /* 0x0000002aff2a723e */ /* 0x000fe400000000ff */
[----:B------:R-:W-:Y:S02]  /*ae60*/  F2FP.F16.F32.PACK_AB R43, RZ, R43 ;  /* 0x0000002bff2b723e */ /* 0x000fe400000000ff */
[----:B------:R-:W-:Y:S02]  /*ae70*/  F2FP.F16.F32.PACK_AB R44, RZ, R44 ;  /* 0x0000002cff2c723e */ /* 0x000fe400000000ff */
[----:B------:R-:W-:Y:S02]  /*ae80*/  F2FP.F16.F32.PACK_AB R45, RZ, R45 ;  /* 0x0000002dff2d723e */ /* 0x000fe400000000ff */
[----:B------:R-:W-:Y:S01]  /*ae90*/  F2FP.F16.F32.PACK_AB R46, RZ, R46 ;  /* 0x0000002eff2e723e */ /* 0x000fe200000000ff */
[----:B0-----:R-:W-:Y:S01]  /*aea0*/  @P0 IMAD.MOV.U32 R12, RZ, RZ, R156 ;  /* 0x000000ffff0c0224 */ /* 0x001fe200078e009c */
[----:B------:R-:W-:Y:S01]  /*aeb0*/  F2FP.F16.F32.PACK_AB R47, RZ, R47 ;  /* 0x0000002fff2f723e */ /* 0x000fe200000000ff */
[----:B------:R-:W-:Y:S01]  /*aec0*/  @P0 IMAD.MOV.U32 R13, RZ, RZ, R157 ;  /* 0x000000ffff0d0224 */ /* 0x000fe200078e009d */
[----:B------:R-:W-:-:S02]  /*aed0*/  F2FP.F16.F32.PACK_AB R48, RZ, R48 ;  /* 0x00000030ff30723e */ /* 0x000fc400000000ff */
[----:B------:R-:W-:Y:S02]  /*aee0*/  F2FP.F16.F32.PACK_AB R49, RZ, R49 ;  /* 0x00000031ff31723e */ /* 0x000fe400000000ff */
[----:B------:R0:W-:Y:S01]  /*aef0*/  @P0 STG.E.U16 desc[UR12][R12.64+0x52], R143 ;  /* 0x0000528f0c000986 */ /* 0x0001e2000c10150c */
[----:B------:R-:W-:Y:S02]  /*af00*/  ISETP.GT.AND P0, PT, R7, RZ, P3 ;  /* 0x000000ff0700720c */ /* 0x000fe40001f04270 */
[----:B------:R-:W-:Y:S02]  /*af10*/  F2FP.F16.F32.PACK_AB R50, RZ, R50 ;  /* 0x00000032ff32723e */ /* 0x000fe400000000ff */
[----:B------:R-:W-:Y:S02]  /*af20*/  F2FP.F16.F32.PACK_AB R51, RZ, R51 ;  /* 0x00000033ff33723e */ /* 0x000fe400000000ff */
[----:B------:R-:W-:Y:S02]  /*af30*/  F2FP.F16.F32.PACK_AB R52, RZ, R52 ;  /* 0x00000034ff34723e */ /* 0x000fe400000000ff */
[----:B------:R-:W-:-:S02]  /*af40*/  F2FP.F16.F32.PACK_AB R53, RZ, R53 ;  /* 0x00000035ff35723e */ /* 0x000fc400000000ff */
[----:B------:R-:W-:-:S03]  /*af50*/  F2FP.F16.F32.PACK_AB R54, RZ, R54 ;  /* 0x00000036ff36723e */ /* 0x000fc600000000ff */
[----:B------:R-:W-:Y:S01]  /*af60*/  @P0 STG.E.U16 desc[UR12][R2.64+0x60], R144 ;  /* 0x0000609002000986 */ /* 0x000fe2000c10150c */
[----:B------:R-:W-:-:S13]  /*af70*/  ISETP.GT.AND P0, PT, R7, RZ, P1 ;  /* 0x000000ff0700720c */ /* 0x000fda0000f04270 */
[----:B------:R-:W-:Y:S01]  /*af80*/  @P0 STG.E.U16 desc[UR12][R2.64+0x62], R145 ;  /* 0x0000629102000986 */ /* 0x000fe2000c10150c */
[----:B------:R-:W-:-:S13]  /*af90*/  ISETP.GT.AND P0, PT, R7, 0x8, P3 ;  /* 0x000000080700780c */ /* 0x000fda0001f04270 */
[----:B0-----:R-:W-:Y:S02]  /*afa0*/  @P0 IMAD.MOV.U32 R12, RZ, RZ, R156 ;  /* 0x000000ffff0c0224 */ /* 0x001fe400078e009c */
[----:B------:R-:W-:-:S05]  /*afb0*/  @P0 IMAD.MOV.U32 R13, RZ, RZ, R157 ;  /* 0x000000ffff0d0224 */ /* 0x000fca00078e009d */
[----:B------:R0:W-:Y:S01]  /*afc0*/  @P0 STG.E.U16 desc[UR12][R12.64+0x60], R146 ;  /* 0x000060920c000986 */ /* 0x0001e2000c10150c */
[----:B------:R-:W-:-:S13]  /*afd0*/  ISETP.GT.AND P0, PT, R7, 0x8, P1 ;  /* 0x000000080700780c */ /* 0x000fda0000f04270 */
[----:B0-----:R-:W-:Y:S02]  /*afe0*/  @P0 IMAD.MOV.U32 R12, RZ, RZ, R156 ;  /* 0x000000ffff0c0224 */ /* 0x001fe400078e009c */
[----:B------:R-:W-:-:S05]  /*aff0*/  @P0 IMAD.MOV.U32 R13, RZ, RZ, R157 ;  /* 0x000000ffff0d0224 */ /* 0x000fca00078e009d */
[----:B------:R0:W-:Y:S01]  /*b000*/  @P0 STG.E.U16 desc[UR12][R12.64+0x62], R147 ;  /* 0x000062930c000986 */ /* 0x0001e2000c10150c */
[----:B------:R-:W-:-:S13]  /*b010*/  ISETP.GT.AND P0, PT, R7, RZ, P2 ;  /* 0x000000ff0700720c */ /* 0x000fda0001704270 */
[----:B------:R-:W-:Y:S01]  /*b020*/  @P0 STG.E.U16 desc[UR12][R2.64+0x70], R148 ;  /* 0x0000709402000986 */ /* 0x000fe2000c10150c */
[----:B------:R-:W-:-:S04]  /*b030*/  ISETP.GT.AND P0, PT, R8, 0x39, PT ;  /* 0x000000390800780c */ /* 0x000fc80003f04270 */
        /* <DEDUP_REMOVED lines=10> */
[----:B------:R-:W-:-:S05]  /*b0e0*/  IADD3 R126, P6, R17, R2, RZ ;  /* 0x00000002117e7210 */ /* 0x000fca0007fde0ff */
[----:B------:R-:W-:Y:S01]  /*b0f0*/  IMAD.X R127, R15, 0x1, R3, P6 ;  /* 0x000000010f7f7824 */ /* 0x000fe200030e0603 */
[----:B------:R-:W-:-:S13]  /*b100*/  ISETP.GT.AND P6, PT, R7, 0x40, P4 ;  /* 0x000000400700780c */ /* 0x000fda00027c4270 */
[----:B------:R-:W-:Y:S01]  /*b110*/  @P6 STG.E.U16 desc[UR12][R4.64], R88 ;  /* 0x0000005804006986 */ /* 0x000fe2000c10150c */
[----:B------:R-:W-:-:S05]  /*b120*/  IADD3 R120, P6, R19, R2, RZ ;  /* 0x0000000213787210 */ /* 0x000fca0007fde0ff */
[----:B------:R-:W-:Y:S01]  /*b130*/  IMAD.X R121, R15, 0x1, R3, P6 ;  /* 0x000000010f797824 */ /* 0x000fe200030e0603 */
[----:B------:R-:W-:-:S04]  /*b140*/  ISETP.GT.AND P6, PT, R8, 0x1, PT ;  /* 0x000000010800780c */ /* 0x000fc80003fc4270 */
[----:B------:R-:W-:-:S13]  /*b150*/  ISETP.GT.AND P6, PT, R7, 0x40, P6 ;  /* 0x000000400700780c */ /* 0x000fda00037c4270 */
[----:B------:R1:W-:Y:S01]  /*b160*/  @P6 STG.E.U16 desc[UR12][R20.64], R89 ;  /* 0x0000005914006986 */ /* 0x0003e2000c10150c */
[----:B0-----:R-:W-:-:S05]  /*b170*/  IADD3 R12, P6, R9, R156, RZ ;  /* 0x0000009c090c7210 */ /* 0x001fca0007fde0ff */
[----:B------:R-:W-:Y:S01]  /*b180*/  IMAD.X R13, R15, 0x1, R157, P6 ;  /* 0x000000010f0d7824 */ /* 0x000fe200030e069d */
[----:B------:R-:W-:Y:S02]  /*b190*/  ISETP.GT.AND P6, PT, R7, 0x48, P4 ;  /* 0x000000480700780c */ /* 0x000fe400027c4270 */
[----:B-1----:R-:W-:-:S11]  /*b1a0*/  LOP3.LUT R21, R9, 0x20, RZ, 0xfc, !PT ;  /* 0x0000002009157812 */ /* 0x002fd600078efcff */
[----:B------:R-:W-:Y:S01]  /*b1b0*/  @P6 STG.E.U16 desc[UR12][R12.64], R90 ;  /* 0x0000005a0c006986 */ /* 0x000fe2000c10150c */
[----:B------:R-:W-:-:S05]  /*b1c0*/  IADD3 R88, P6, R11, R156, RZ ;  /* 0x0000009c0b587210 */ /* 0x000fca0007fde0ff */
[----:B------:R-:W-:Y:S01]  /*b1d0*/  IMAD.X R89, R15, 0x1, R157, P6 ;  /* 0x000000010f597824 */ /* 0x000fe200030e069d */
[----:B------:R-:W-:-:S04]  /*b1e0*/  ISETP.GT.AND P6, PT, R8, 0x1, PT ;  /* 0x000000010800780c */ /* 0x000fc80003fc4270 */
[----:B------:R-:W-:-:S13]  /*b1f0*/  ISETP.GT.AND P6, PT, R7, 0x48, P6 ;  /* 0x000000480700780c */ /* 0x000fda00037c4270 */
[----:B------:R0:W-:Y:S01]  /*b200*/  @P6 STG.E.U16 desc[UR12][R88.64], R91 ;  /* 0x0000005b58006986 */ /* 0x0001e2000c10150c */
[----:B------:R-:W-:-:S05]  /*b210*/  IADD3 R124, P6, R21, R2, RZ ;  /* 0x00000002157c7210 */ /* 0x000fca0007fde0ff */
[----:B------:R-:W-:Y:S01]  /*b220*/  IMAD.X R125, R15, 0x1, R3, P6 ;  /* 0x000000010f7d7824 */ /* 0x000fe200030e0603 */
[----:B------:R-:W-:-:S04]  /*b230*/  ISETP.GT.AND P6, PT, R8, 0x8, PT ;  /* 0x000000080800780c */ /* 0x000fc80003fc4270 */
[----:B------:R-:W-:Y:S02]  /*b240*/  ISETP.GT.AND P6, PT, R7, 0x40, P6 ;  /* 0x000000400700780c */ /* 0x000fe400037c4270 */
[----:B0-----:R-:W-:-:S11]  /*b250*/  LOP3.LUT R89, R9, 0x30, RZ, 0xfc, !PT ;  /* 0x0000003009597812 */ /* 0x001fd600078efcff */
[----:B------:R0:W-:Y:S01]  /*b260*/  @P6 STG.E.U16 desc[UR12][R126.64], R92 ;  /* 0x0000005c7e006986 */ /* 0x0001e2000c10150c */
        /* <DEDUP_REMOVED lines=8> */
[----:B------:R-:W-:-:S13]  /*b2f0*/  ISETP.GT.AND P6, PT, R7, 0x48, P6 ;  /* 0x000000480700780c */ /* 0x000fda00037c4270 */
[----:B------:R2:W-:Y:S01]  /*b300*/  @P6 STG.E.U16 desc[UR12][R90.64], R94 ;  /* 0x0000005e5a006986 */ /* 0x0005e2000c10150c */
[----:B0-----:R-:W-:-:S05]  /*b310*/  IADD3 R92, P6, R19, R156, RZ ;  /* 0x0000009c135c7210 */ /* 0x001fca0007fde0ff */
[----:B-1----:R-:W-:Y:S01]  /*b320*/  IMAD.X R93, R15, 0x1, R157, P6 ;  /* 0x000000010f5d7824 */ /* 0x002fe200030e069d */
[----:B------:R-:W-:-:S04]  /*b330*/  ISETP.GT.AND P6, PT, R8, 0x9, PT ;  /* 0x000000090800780c */ /* 0x000fc80003fc4270 */
[----:B------:R-:W-:Y:S02]  /*b340*/  ISETP.GT.AND P6, PT, R7, 0x48, P6 ;  /* 0x000000480700780c */ /* 0x000fe400037c4270 */
[----:B--2---:R-:W-:-:S11]  /*b350*/  LOP3.LUT R91, R9, 0x32, RZ, 0xfc, !PT ;  /* 0x00000032095b7812 */ /* 0x004fd600078efcff */
        /* <DEDUP_REMOVED lines=84> */
[----:B------:R-:W-:Y:S02]  /*b8a0*/  ISETP.GT.AND P6, PT, R7, 0x48, P5 ;  /* 0x000000480700780c */ /* 0x000fe40002fc4270 */
[----:B--2---:R-:W-:Y:S02]  /*b8b0*/  LOP3.LUT R107, R9, 0x72, RZ, 0xfc, !PT ;  /* 0x00000072096b7812 */ /* 0x004fe400078efcff */
[----:B------:R-:W-:-:S09]  /*b8c0*/  PRMT R6, R56, 0x7610, R6 ;  /* 0x0000761038067816 */ /* 0x000fd20000000006 */
[----:B------:R0:W-:Y:S01]  /*b8d0*/  @P6 STG.E.U16 desc[UR12][R108.64], R111 ;  /* 0x0000006f6c006986 */ /* 0x0001e2000c10150c */
[----:B------:R-:W-:-:S05]  /*b8e0*/  IADD3 R110, P6, R105, R2, RZ ;  /* 0x00000002696e7210 */ /* 0x000fca0007fde0ff */
[----:B0-----:R-:W-:Y:S01]  /*b8f0*/  IMAD.X R111, R15, 0x1, R3, P6 ;  /* 0x000000010f6f7824 */ /* 0x001fe200030e0603 */
[----:B------:R-:W-:-:S13]  /*b900*/  ISETP.GT.AND P6, PT, R7, 0x40, P3 ;  /* 0x000000400700780c */ /* 0x000fda0001fc4270 */
[----:B------:R0:W-:Y:S01]  /*b910*/  @P6 STG.E.U16 desc[UR12][R124.64], R112 ;  /* 0x000000707c006986 */ /* 0x0001e2000c10150c */
[----:B------:R-:W-:-:S05]  /*b920*/  IADD3 R120, P6, R107, R2, RZ ;  /* 0x000000026b787210 */ /* 0x000fca0007fde0ff */
[----:B------:R-:W-:Y:S01]  /*b930*/  IMAD.X R121, R15, 0x1, R3, P6 ;  /* 0x000000010f797824 */ /* 0x000fe200030e0603 */
        /* <DEDUP_REMOVED lines=10> */
[----:B0-----:R-:W-:-:S05]  /*b9e0*/  IADD3 R112, P6, R105, R156, RZ ;  /* 0x0000009c69707210 */ /* 0x001fca0007fde0ff */
[----:B-1----:R-:W-:Y:S01]  /*b9f0*/  IMAD.X R113, R15, 0x1, R157, P6 ;  /* 0x000000010f717824 */ /* 0x002fe200030e069d */
[----:B------:R-:W-:-:S13]  /*ba00*/  ISETP.GT.AND P6, PT, R7, 0x40, P2 ;  /* 0x000000400700780c */ /* 0x000fda00017c4270 */
[----:B------:R0:W-:Y:S01]  /*ba10*/  @P6 STG.E.U16 desc[UR12][R110.64], R116 ;  /* 0x000000746e006986 */ /* 0x0001e2000c10150c */
[----:B--2---:R-:W-:-:S05]  /*ba20*/  IADD3 R114, P6, R107, R156, RZ ;  /* 0x0000009c6b727210 */ /* 0x004fca0007fde0ff */
[----:B---3--:R-:W-:Y:S01]  /*ba30*/  IMAD.X R115, R15, 0x1, R157, P6 ;  /* 0x000000010f737824 */ /* 0x008fe200030e069d */
        /* <DEDUP_REMOVED lines=9> */
[----:B------:R-:W-:Y:S01]  /*bad0*/  @P6 STG.E.U16 desc[UR12][R114.64], R119 ;  /* 0x0000007772006986 */ /* 0x000fe2000c10150c */
[----:B0-----:R-:W-:-:S05]  /*bae0*/  IADD3 R116, P6, R17, R4, RZ ;  /* 0x0000000411747210 */ /* 0x001fca0007fde0ff */
[----:B-1----:R-:W-:Y:S01]  /*baf0*/  IMAD.X R117, R15, 0x1, R5, P6 ;  /* 0x000000010f757824 */ /* 0x002fe200030e0605 */
[----:B------:R-:W-:-:S13]  /*bb00*/  ISETP.GT.AND P6, PT, R7, 0x80, P4 ;  /* 0x000000800700780c */ /* 0x000fda00027c4270 */
[----:B------:R0:W-:Y:S01]  /*bb10*/  @P6 STG.E.U16 desc[UR12][R2.64], R6 ;  /* 0x0000000602006986 */ /* 0x0001e2000c10150c */
[----:B--2---:R-:W-:-:S05]  /*bb20*/  IADD3 R112, P6, R19, R4, RZ ;  /* 0x0000000413707210 */ /* 0x004fca0007fde0ff */
[----:B------:R-:W-:Y:S01]  /*bb30*/  IMAD.X R113, R15, 0x1, R5, P6 ;  /* 0x000000010f717824 */ /* 0x000fe200030e0605 */
[----:B------:R-:W-:-:S04]  /*bb40*/  ISETP.GT.AND P6, PT, R8, 0x1, PT ;  /* 0x000000010800780c */ /* 0x000fc80003fc4270 */
[----:B------:R-:W-:Y:S02]  /*bb50*/  ISETP.GT.AND P6, PT, R7, 0x80, P6 ;  /* 0x000000800700780c */ /* 0x000fe400037c4270 */
[----:B0-----:R-:W-:-:S11]  /*bb60*/  PRMT R6, R62, 0x7610, R6 ;  /* 0x000076103e067816 */ /* 0x001fd60000000006 */
[----:B------:R0:W-:Y:S01]  /*bb70*/  @P6 STG.E.U16 desc[UR12][R108.64], R57 ;  /* 0x000000396c006986 */ /* 0x0001e2000c10150c */
[----:B------:R-:W-:-:S05]  /*bb80*/  IADD3 R56, P6, R9, R12, RZ ;  /* 0x0000000c09387210 */ /* 0x000fca0007fde0ff */
[----:B0-----:R-:W-:Y:S01]  /*bb90*/  IMAD.X R57, R15, 0x1, R13, P6 ;  /* 0x000000010f397824 */ /* 0x001fe200030e060d */
[----:B------:R-:W-:-:S13]  /*bba0*/  ISETP.GT.AND P6, PT, R7, 0x88, P4 ;  /* 0x000000880700780c */ /* 0x000fda00027c4270 */
        /* <DEDUP_REMOVED lines=19> */
[----:B------:R-:W-:-:S13]  /*bce0*/  ISETP.GT.AND P6, PT, R7, 0x88, P6 ;  /* 0x000000880700780c */ /* 0x000fda00037c4270 */
[----:B------:R-:W-:Y:S01]  /*bcf0*/  @P6 STG.E.U16 desc[UR12][R58.64], R6 ;  /* 0x000000063a006986 */ /* 0x000fe2000c10150c */
[----:B--2---:R-:W-:-:S05]  /*bd00*/  IADD3 R60, P6, R19, R12, RZ ;  /* 0x0000000c133c7210 */ /* 0x004fca0007fde0ff */
[----:B---3--:R-:W-:Y:S01]  /*bd10*/  IMAD.X R61, R15, 0x1, R13, P6 ;  /* 0x000000010f3d7824 */ /* 0x008fe200030e060d */
[----:B------:R-:W-:-:S04]  /*bd20*/  ISETP.GT.AND P6, PT, R8, 0x9, PT ;  /* 0x000000090800780c */ /* 0x000fc80003fc4270 */
[----:B------:R-:W-:-:S13]  /*bd30*/  ISETP.GT.AND P6, PT, R7, 0x88, P6 ;  /* 0x000000880700780c */ /* 0x000fda00037c4270 */
[----:B------:R0:W-:Y:S01]  /*bd40*/  @P6 STG.E.U16 desc[UR12][R60.64], R63 ;  /* 0x0000003f3c006986 */ /* 0x0001e2000c10150c */
[----:B------:R-:W-:-:S05]  /*bd50*/  IADD3 R62, P6, R89, R4, RZ ;  /* 0x00000004593e7210 */ /* 0x000fca0007fde0ff */
[----:B0-----:R-:W-:Y:S01]  /*bd60*/  IMAD.X R63, R15, 0x1, R5, P6 ;  /* 0x000000010f3f7824 */ /* 0x001fe200030e0605 */
        /* <DEDUP_REMOVED lines=22> */
[----:B------:R0:W-:Y:S01]  /*bed0*/  @P6 STG.E.U16 desc[UR12][R62.64], R68 ;  /* 0x000000443e006986 */ /* 0x0001e2000c10150c */
[----:B--2---:R-:W-:-:S05]  /*bee0*/  IADD3 R66, P6, R95, R4, RZ ;  /* 0x000000045f427210 */ /* 0x004fca0007fde0ff */
[----:B---3--:R-:W-:Y:S01]  /*bef0*/  IMAD.X R67, R15, 0x1, R5, P6 ;  /* 0x000000010f437824 */ /* 0x008fe200030e0605 */
        /* <DEDUP_REMOVED lines=14> */
[----:B------:R-:W-:Y:S01]  /*bfe0*/  IMAD.X R63, R15, 0x1, R5, P6 ;  /* 0x000000010f3f7824 */ /* 0x000fe200030e0605 */
[----:B------:R-:W-:-:S04]  /*bff0*/  ISETP.GT.AND P6, PT, R8, 0x20, PT ;  /* 0x000000200800780c */ /* 0x000fc80003fc4270 */
[----:B------:R-:W-:-:S13]  /*c000*/  ISETP.GT.AND P6, PT, R7, 0x80, P6 ;  /* 0x000000800700780c */ /* 0x000fda00037c4270 */
[----:B------:R0:W-:Y:S01]  /*c010*/  @P6 STG.E.U16 desc[UR12][R64.64], R72 ;  /* 0x0000004840006986 */ /* 0x0001e2000c10150c */
[----:B------:R-:W-:-:S05]  /*c020*/  IADD3 R68, P6, R99, R4, RZ ;  /* 0x0000000463447210 */ /* 0x000fca0007fde0ff */
[----:B-1----:R-:W-:Y:S01]  /*c030*/  IMAD.X R69, R15, 0x1, R5, P6 ;  /* 0x000000010f457824 */ /* 0x002fe200030e0605 */
[----:B------:R-:W-:-:S04]  /*c040*/  ISETP.GT.AND P6, PT, R8, 0x21, PT ;  /* 0x000000210800780c */ /* 0x000fc80003fc4270 */
[----:B------:R-:W-:-:S13]  /*c050*/  ISETP.GT.AND P6, PT, R7, 0x80, P6 ;  /* 0x000000800700780c */ /* 0x000fda00037c4270 */
[----:B------:R1:W-:Y:S01]  /*c060*/  @P6 STG.E.U16 desc[UR12][R66.64], R73 ;  /* 0x0000004942006986 */ /* 0x0003e2000c10150c */
[----:B--2---:R-:W-:-:S05]  /*c070*/  IADD3 R58, P6, R93, R12, RZ ;  /* 0x0000000c5d3a7210 */ /* 0x004fca0007fde0ff */
[----:B------:R-:W-:Y:S01]  /*c080*/  IMAD.X R59, R15, 0x1, R13, P6 ;  /* 0x000000010f3b7824 */ /* 0x000fe200030e060d */
[----:B------:R-:W-:-:S04]  /*c090*/  ISETP.GT.AND P6, PT, R8, 0x20, PT ;  /* 0x000000200800780c */ /* 0x000fc80003fc4270 */
[----:B------:R-:W-:-:S13]  /*c0a0*/  ISETP.GT.AND P6, PT, R7, 0x88, P6 ;  /* 0x000000880700780c */ /* 0x000fda00037c4270 */
[----:B------:R2:W-:Y:S01]  /*c0b0*/  @P6 STG.E.U16 desc[UR12][R58.64], R74 ;  /* 0x0000004a3a006986 */ /* 0x0005e2000c10150c */
[----:B---3--:R-:W-:-:S05]  /*c0c0*/  IADD3 R60, P6, R95, R12, RZ ;  /* 0x0000000c5f3c7210 */ /* 0x008fca0007fde0ff */
        /* <DEDUP_REMOVED lines=9> */
[----:B-1----:R-:W-:-:S05]  /*c160*/  IADD3 R66, P6, R103, R4, RZ ;  /* 0x0000000467427210 */ /* 0x002fca0007fde0ff */
[----:B------:R-:W-:Y:S01]  /*c170*/  IMAD.X R67, R15, 0x1, R5, P6 ;  /* 0x000000010f437824 */ /* 0x000fe200030e0605 */
        /* <DEDUP_REMOVED lines=9> */
[----:B------:R-:W-:-:S13]  /*c210*/  ISETP.GT.AND P6, PT, R7, 0x88, P5 ;  /* 0x000000880700780c */ /* 0x000fda0002fc4270 */
[----:B------:R3:W-:Y:S01]  /*c220*/  @P6 STG.E.U16 desc[UR12][R60.64], R79 ;  /* 0x0000004f3c006986 */ /* 0x0007e2000c10150c */
[----:B0-----:R-:W-:-:S05]  /*c230*/  IADD3 R62, P6, R105, R4, RZ ;  /* 0x00000004693e7210 */ /* 0x001fca0007fde0ff */
[----:B------:R-:W-:Y:S01]  /*c240*/  IMAD.X R63, R15, 0x1, R5, P6 ;  /* 0x000000010f3f7824 */ /* 0x000fe200030e0605 */
[----:B------:R-:W-:-:S13]  /*c250*/  ISETP.GT.AND P6, PT, R7, 0x80, P3 ;  /* 0x000000800700780c */ /* 0x000fda0001fc4270 */
[----:B------:R-:W-:Y:S01]  /*c260*/  @P6 STG.E.U16 desc[UR12][R64.64], R80 ;  /* 0x0000005040006986 */ /* 0x000fe2000c10150c */
[----:B-1----:R-:W-:-:S05]  /*c270*/  IADD3 R68, P6, R107, R4, RZ ;  /* 0x000000046b447210 */ /* 0x002fca0007fde0ff */
[----:B------:R-:W-:Y:S01]  /*c280*/  IMAD.X R69, R15, 0x1, R5, P6 ;  /* 0x000000010f457824 */ /* 0x000fe200030e0605 */
[----:B------:R-:W-:-:S13]  /*c290*/  ISETP.GT.AND P6, PT, R7, 0x80, P1 ;  /* 0x000000800700780c */ /* 0x000fda0000fc4270 */
[----:B------:R-:W-:Y:S01]  /*c2a0*/  @P6 STG.E.U16 desc[UR12][R66.64], R81 ;  /* 0x0000005142006986 */ /* 0x000fe2000c10150c */
[----:B------:R-:W-:-:S05]  /*c2b0*/  IADD3 R4, P6, R101, R12, RZ ;  /* 0x0000000c65047210 */ /* 0x000fca0007fde0ff */
[----:B------:R-:W-:Y:S01]  /*c2c0*/  IMAD.X R5, R15, 0x1, R13, P6 ;  /* 0x000000010f057824 */ /* 0x000fe200030e060d */
[----:B------:R-:W-:-:S13]  /*c2d0*/  ISETP.GT.AND P6, PT, R7, 0x88, P3 ;  /* 0x000000880700780c */ /* 0x000fda0001fc4270 */
[----:B------:R0:W-:Y:S01]  /*c2e0*/  @P6 STG.E.U16 desc[UR12][R4.64], R82 ;  /* 0x0000005204006986 */ /* 0x0001e2000c10150c */
[----:B--2---:R-:W-:-:S05]  /*c2f0*/  IADD3 R58, P6, R103, R12, RZ ;  /* 0x0000000c673a7210 */ /* 0x004fca0007fde0ff */
[----:B------:R-:W-:Y:S01]  /*c300*/  IMAD.X R59, R15, 0x1, R13, P6 ;  /* 0x000000010f3b7824 */ /* 0x000fe200030e060d */
        /* <DEDUP_REMOVED lines=10> */
[----:B------:R-:W-:-:S05]  /*c3b0*/  IADD3 R12, P6, R9, R2, RZ ;  /* 0x00000002090c7210 */ /* 0x000fca0007fde0ff */
[----:B------:R-:W-:Y:S01]  /*c3c0*/  IMAD.X R13, R15, 0x1, R3, P6 ;  /* 0x000000010f0d7824 */ /* 0x000fe200030e0603 */
        /* <DEDUP_REMOVED lines=8> */
[C---:B------:R-:W-:Y:S02]  /*c450*/  ISETP.GT.AND P6, PT, R7.reuse, 0xc0, P4 ;  /* 0x000000c00700780c */ /* 0x040fe400027c4270 */
[----:B------:R-:W-:-:S11]  /*c460*/  ISETP.GT.AND P4, PT, R7, 0xc8, P4 ;  /* 0x000000c80700780c */ /* 0x000fd60002784270 */
        /* <DEDUP_REMOVED lines=8> */
[----:B------:R-:W-:-:S04]  /*c4f0*/  ISETP.GT.AND P6, PT, R8, 0x1, PT ;  /* 0x000000010800780c */ /* 0x000fc80003fc4270 */
[----:B------:R1:W-:Y:S01]  /*c500*/  @P4 STG.E.U16 desc[UR12][R4.64], R26 ;  /* 0x0000001a04004986 */ /* 0x0003e2000c10150c */
[----:B------:R-:W-:-:S05]  /*c510*/  IADD3 R10, P4, R11, R56, RZ ;  /* 0x000000380b0a7210 */ /* 0x000fca0007f9e0ff */
[----:B------:R-:W-:Y:S01]  /*c520*/  IMAD.X R11, R15, 0x1, R57, P4 ;  /* 0x000000010f0b7824 */ /* 0x000fe200020e0639 */
[----:B------:R-:W-:Y:S02]  /*c530*/  ISETP.GT.AND P4, PT, R7, 0xc8, P6 ;  /* 0x000000c80700780c */ /* 0x000fe40003784270 */
[----:B------:R-:W-:-:S11]  /*c540*/  ISETP.GT.AND P6, PT, R8, 0x8, PT ;  /* 0x000000080800780c */ /* 0x000fd60003fc4270 */
[----:B------:R3:W-:Y:S01]  /*c550*/  @P4 STG.E.U16 desc[UR12][R10.64], R27 ;  /* 0x0000001b0a004986 */ /* 0x0007e2000c10150c */
[----:B--2---:R-:W-:-:S05]  /*c560*/  IADD3 R12, P4, R21, R2, RZ ;  /* 0x00000002150c7210 */ /* 0x004fca0007f9e0ff */
[----:B------:R-:W-:Y:S01]  /*c570*/  IMAD.X R13, R15, 0x1, R3, P4 ;  /* 0x000000010f0d7824 */ /* 0x000fe200020e0603 */
[----:B------:R-:W-:Y:S02]  /*c580*/  ISETP.GT.AND P4, PT, R7, 0xc0, P6 ;  /* 0x000000c00700780c */ /* 0x000fe40003784270 */
[----:B------:R-:W-:-:S11]  /*c590*/  ISETP.GT.AND P6, PT, R8, 0x9, PT ;  /* 0x000000090800780c */ /* 0x000fd60003fc4270 */
[----:B------:R-:W-:Y:S01]  /*c5a0*/  @P4 STG.E.U16 desc[UR12][R62.64], R28 ;  /* 0x0000001c3e004986 */ /* 0x000fe2000c10150c */
[----:B------:R-:W-:-:S05]  /*c5b0*/  IADD3 R24, P4, R23, R2, RZ ;  /* 0x0000000217187210 */ /* 0x000fca0007f9e0ff */
[----:B0-----:R-:W-:Y:S01]  /*c5c0*/  IMAD.X R25, R15, 0x1, R3, P4 ;  /* 0x000000010f197824 */ /* 0x001fe200020e0603 */
[----:B------:R-:W-:-:S13]  /*c5d0*/  ISETP.GT.AND P4, PT, R7, 0xc0, P6 ;  /* 0x000000c00700780c */ /* 0x000fda0003784270 */
[----:B------:R-:W-:Y:S01]  /*c5e0*/  @P4 STG.E.U16 desc[UR12][R60.64], R29 ;  /* 0x0000001d3c004986 */ /* 0x000fe2000c10150c */
[----:B-1----:R-:W-:-:S05]  /*c5f0*/  IADD3 R4, P4, R17, R56, RZ ;  /* 0x0000003811047210 */ /* 0x002fca0007f9e0ff */
[----:B------:R-:W-:Y:S01]  /*c600*/  IMAD.X R5, R15, 0x1, R57, P4 ;  /* 0x000000010f057824 */ /* 0x000fe200020e0639 */
[----:B------:R-:W-:-:S04]  /*c610*/  ISETP.GT.AND P4, PT, R8, 0x8, PT ;  /* 0x000000080800780c */ /* 0x000fc80003f84270 */
[----:B------:R-:W-:-:S13]  /*c620*/  ISETP.GT.AND P4, PT, R7, 0xc8, P4 ;  /* 0x000000c80700780c */ /* 0x000fda0002784270 */
[----:B------:R0:W-:Y:S01]  /*c630*/  @P4 STG.E.U16 desc[UR12][R4.64], R30 ;  /* 0x0000001e04004986 */ /* 0x0001e2000c10150c */
[----:B---3--:R-:W-:-:S05]  /*c640*/  IADD3 R10, P4, R19, R56, RZ ;  /* 0x00000038130a7210 */ /* 0x008fca0007f9e0ff */
[----:B------:R-:W-:Y:S01]  /*c650*/  IMAD.X R11, R15, 0x1, R57, P4 ;  /* 0x000000010f0b7824 */ /* 0x000fe200020e0639 */
[----:B------:R-:W-:Y:S02]  /*c660*/  ISETP.GT.AND P4, PT, R7, 0xc8, P6 ;  /* 0x000000c80700780c */ /* 0x000fe40003784270 */
[----:B------:R-:W-:-:S11]  /*c670*/  ISETP.GT.AND P6, PT, R8, 0x10, PT ;  /* 0x000000100800780c */ /* 0x000fd60003fc4270 */
[----:B------:R1:W-:Y:S01]  /*c680*/  @P4 STG.E.U16 desc[UR12][R10.64], R31 ;  /* 0x0000001f0a004986 */ /* 0x0003e2000c10150c */
[----:B------:R-:W-:-:S05]  /*c690*/  IADD3 R16, P4, R89, R2, RZ ;  /* 0x0000000259107210 */ /* 0x000fca0007f9e0ff */
[----:B------:R-:W-:Y:S01]  /*c6a0*/  IMAD.X R17, R15, 0x1, R3, P4 ;  /* 0x000000010f117824 */ /* 0x000fe200020e0603 */
[----:B------:R-:W-:Y:S02]  /*c6b0*/  ISETP.GT.AND P4, PT, R7, 0xc0, P6 ;  /* 0x000000c00700780c */ /* 0x000fe40003784270 */
[----:B------:R-:W-:-:S11]  /*c6c0*/  ISETP.GT.AND P6, PT, R8, 0x11, PT ;  /* 0x000000110800780c */ /* 0x000fd60003fc4270 */
[----:B------:R2:W-:Y:S01]  /*c6d0*/  @P4 STG.E.U16 desc[UR12][R12.64], R32 ;  /* 0x000000200c004986 */ /* 0x0005e2000c10150c */
[----:B------:R-:W-:-:S05]  /*c6e0*/  IADD3 R18, P4, R91, R2, RZ ;  /* 0x000000025b127210 */ /* 0x000fca0007f9e0ff */
[----:B------:R-:W-:Y:S01]  /*c6f0*/  IMAD.X R19, R15, 0x1, R3, P4 ;  /* 0x000000010f137824 */ /* 0x000fe200020e0603 */
[----:B------:R-:W-:-:S13]  /*c700*/  ISETP.GT.AND P4, PT, R7, 0xc0, P6 ;  /* 0x000000c00700780c */ /* 0x000fda0003784270 */
[----:B------:R-:W-:Y:S01]  /*c710*/  @P4 STG.E.U16 desc[UR12][R24.64], R33 ;  /* 0x0000002118004986 */ /* 0x000fe2000c10150c */
[----:B0-----:R-:W-:-:S05]  /*c720*/  IADD3 R4, P4, R21, R56, RZ ;  /* 0x0000003815047210 */ /* 0x001fca0007f9e0ff */
[----:B------:R-:W-:Y:S01]  /*c730*/  IMAD.X R5, R15, 0x1, R57, P4 ;  /* 0x000000010f057824 */ /* 0x000fe200020e0639 */
[----:B------:R-:W-:-:S04]  /*c740*/  ISETP.GT.AND P4, PT, R8, 0x10, PT ;  /* 0x000000100800780c */ /* 0x000fc80003f84270 */
[----:B------:R-:W-:-:S13]  /*c750*/  ISETP.GT.AND P4, PT, R7, 0xc8, P4 ;  /* 0x000000c80700780c */ /* 0x000fda0002784270 */
[----:B------:R0:W-:Y:S01]  /*c760*/  @P4 STG.E.U16 desc[UR12][R4.64], R34 ;  /* 0x0000002204004986 */ /* 0x0001e2000c10150c */
[----:B-1----:R-:W-:-:S05]  /*c770*/  IADD3 R10, P4, R23, R56, RZ ;  /* 0x00000038170a7210 */ /* 0x002fca0007f9e0ff */
        /* <DEDUP_REMOVED lines=28> */
[----:B0-----:R-:W-:-:S05]  /*c940*/  IADD3 R4, P4, R95, R56, RZ ;  /* 0x000000385f047210 */ /* 0x001fca0007f9e0ff */
[----:B------:R-:W-:Y:S01]  /*c950*/  IMAD.X R5, R15, 0x1, R57, P4 ;  /* 0x000000010f057824 */ /* 0x000fe200020e0639 */
[----:B------:R-:W-:-:S13]  /*c960*/  ISETP.GT.AND P4, PT, R7, 0xc0, P6 ;  /* 0x000000c00700780c */ /* 0x000fda0003784270 */
[----:B------:R-:W-:Y:S01]  /*c970*/  @P4 STG.E.U16 desc[UR12][R20.64], R41 ;  /* 0x0000002914004986 */ /* 0x000fe2000c10150c */
[----:B------:R-:W-:-:S04]  /*c980*/  ISETP.GT.AND P4, PT, R8, 0x20, PT ;  /* 0x000000200800780c */ /* 0x000fc80003f84270 */
[----:B------:R-:W-:-:S13]  /*c990*/  ISETP.GT.AND P4, PT, R7, 0xc8, P4 ;  /* 0x000000c80700780c */ /* 0x000fda0002784270 */
[----:B------:R-:W-:Y:S01]  /*c9a0*/  @P4 STG.E.U16 desc[UR12][R16.64], R42 ;  /* 0x0000002a10004986 */ /* 0x000fe2000c10150c */
[----:B------:R-:W-:Y:S02]  /*c9b0*/  ISETP.GT.AND P4, PT, R7, 0xc8, P6 ;  /* 0x000000c80700780c */ /* 0x000fe40003784270 */
[----:B------:R-:W-:-:S11]  /*c9c0*/  ISETP.GT.AND P6, PT, R8, 0x28, PT ;  /* 0x000000280800780c */ /* 0x000fd60003fc4270 */
[----:B------:R0:W-:Y:S01]  /*c9d0*/  @P4 STG.E.U16 desc[UR12][R4.64], R43 ;  /* 0x0000002b04004986 */ /* 0x0001e2000c10150c */
[----:B------:R-:W-:-:S05]  /*c9e0*/  IADD3 R8, P4, R97, R2, RZ ;  /* 0x0000000261087210 */ /* 0x000fca0007f9e0ff */
[----:B------:R-:W-:Y:S01]  /*c9f0*/  IMAD.X R9, R15, 0x1, R3, P4 ;  /* 0x000000010f097824 */ /* 0x000fe200020e0603 */
[C---:B------:R-:W-:Y:S02]  /*ca00*/  ISETP.GT.AND P4, PT, R7.reuse, 0xc0, P6 ;  /* 0x000000c00700780c */ /* 0x040fe40003784270 */
[----:B------:R-:W-:-:S11]  /*ca10*/  ISETP.GT.AND P6, PT, R7, 0xc8, P6 ;  /* 0x000000c80700780c */ /* 0x000fd600037c4270 */
[----:B------:R2:W-:Y:S01]  /*ca20*/  @P4 STG.E.U16 desc[UR12][R8.64], R44 ;  /* 0x0000002c08004986 */ /* 0x0005e2000c10150c */
[----:B-1----:R-:W-:-:S05]  /*ca30*/  IADD3 R10, P4, R99, R2, RZ ;  /* 0x00000002630a7210 */ /* 0x002fca0007f9e0ff */
[----:B------:R-:W-:Y:S01]  /*ca40*/  IMAD.X R11, R15, 0x1, R3, P4 ;  /* 0x000000010f0b7824 */ /* 0x000fe200020e0603 */
[C---:B------:R-:W-:Y:S02]  /*ca50*/  ISETP.GT.AND P4, PT, R7.reuse, 0xc0, P5 ;  /* 0x000000c00700780c */ /* 0x040fe40002f84270 */
[----:B------:R-:W-:-:S11]  /*ca60*/  ISETP.GT.AND P5, PT, R7, 0xc8, P5 ;  /* 0x000000c80700780c */ /* 0x000fd60002fa4270 */
[----:B------:R1:W-:Y:S01]  /*ca70*/  @P4 STG.E.U16 desc[UR12][R10.64], R45 ;  /* 0x0000002d0a004986 */ /* 0x0003e2000c10150c */
[----:B0-----:R-:W-:-:S05]  /*ca80*/  IADD3 R4, P4, R97, R56, RZ ;  /* 0x0000003861047210 */ /* 0x001fca0007f9e0ff */
[----:B------:R-:W-:Y:S01]  /*ca90*/  IMAD.X R5, R15, 0x1, R57, P4 ;  /* 0x000000010f057824 */ /* 0x000fe200020e0639 */
[----:B--2---:R-:W-:-:S04]  /*caa0*/  IADD3 R8, P4, R99, R56, RZ ;  /* 0x0000003863087210 */ /* 0x004fc80007f9e0ff */
[----:B------:R0:W-:Y:S01]  /*cab0*/  @P6 STG.E.U16 desc[UR12][R4.64], R46 ;  /* 0x0000002e04006986 */ /* 0x0001e2000c10150c */
[----:B------:R-:W-:Y:S01]  /*cac0*/  IMAD.X R9, R15, 0x1, R57, P4 ;  /* 0x000000010f097824 */ /* 0x000fe200020e0639 */
[----:B-1----:R-:W-:Y:S02]  /*cad0*/  IADD3 R10, P6, R101, R2, RZ ;  /* 0x00000002650a7210 */ /* 0x002fe40007fde0ff */
[C---:B------:R-:W-:Y:S02]  /*cae0*/  ISETP.GT.AND P4, PT, R7.reuse, 0xc0, P1 ;  /* 0x000000c00700780c */ /* 0x040fe40000f84270 */
[----:B------:R1:W-:Y:S01]  /*caf0*/  @P5 STG.E.U16 desc[UR12][R8.64], R47 ;  /* 0x0000002f08005986 */ /* 0x0003e2000c10150c */
[----:B------:R-:W-:Y:S01]  /*cb00*/  ISETP.GT.AND P5, PT, R7, 0xc0, P3 ;  /* 0x000000c00700780c */ /* 0x000fe20001fa4270 */
[----:B------:R-:W-:Y:S01]  /*cb10*/  IMAD.X R11, R15, 0x1, R3, P6 ;  /* 0x000000010f0b7824 */ /* 0x000fe200030e0603 */
[C---:B------:R-:W-:Y:S02]  /*cb20*/  ISETP.GT.AND P3, PT, R7.reuse, 0xc8, P3 ;  /* 0x000000c80700780c */ /* 0x040fe40001f64270 */
[----:B------:R-:W-:-:S02]  /*cb30*/  ISETP.GT.AND P1, PT, R7, 0xc8, P1 ;  /* 0x000000c80700780c */ /* 0x000fc40000f24270 */
[----:B0-----:R-:W-:-:S05]  /*cb40*/  IADD3 R4, P6, R103, R2, RZ ;  /* 0x0000000267047210 */ /* 0x001fca0007fde0ff */
[----:B------:R-:W-:Y:S01]  /*cb50*/  IMAD.X R5, R15, 0x1, R3, P6 ;  /* 0x000000010f057824 */ /* 0x000fe200030e0603 */
[-C--:B------:R-:W-:Y:S01]  /*cb60*/  IADD3 R12, P6, R103, R56.reuse, RZ ;  /* 0x00000038670c7210 */ /* 0x080fe20007fde0ff */
[----:B------:R-:W-:Y:S01]  /*cb70*/  @P5 STG.E.U16 desc[UR12][R10.64], R48 ;  /* 0x000000300a005986 */ /* 0x000fe2000c10150c */
[----:B-1----:R-:W-:-:S03]  /*cb80*/  IADD3 R8, P5, R101, R56, RZ ;  /* 0x0000003865087210 */ /* 0x002fc60007fbe0ff */
[C-C-:B------:R-:W-:Y:S01]  /*cb90*/  IMAD.X R13, R15.reuse, 0x1, R57.reuse, P6 ;  /* 0x000000010f0d7824 */ /* 0x140fe200030e0639 */
[----:B------:R0:W-:Y:S01]  /*cba0*/  @P4 STG.E.U16 desc[UR12][R4.64], R49 ;  /* 0x0000003104004986 */ /* 0x0001e2000c10150c */
[----:B------:R-:W-:Y:S01]  /*cbb0*/  IMAD.X R9, R15, 0x1, R57, P5 ;  /* 0x000000010f097824 */ /* 0x000fe200028e0639 */
[C---:B------:R-:W-:Y:S02]  /*cbc0*/  ISETP.GT.AND P4, PT, R7.reuse, 0xc0, P2 ;  /* 0x000000c00700780c */ /* 0x040fe40001784270 */
[C---:B------:R-:W-:Y:S02]  /*cbd0*/  ISETP.GT.AND P5, PT, R7.reuse, 0xc0, P0 ;  /* 0x000000c00700780c */ /* 0x040fe400007a4270 */
[C---:B------:R-:W-:Y:S01]  /*cbe0*/  ISETP.GT.AND P2, PT, R7.reuse, 0xc8, P2 ;  /* 0x000000c80700780c */ /* 0x040fe20001744270 */
[----:B------:R1:W-:Y:S01]  /*cbf0*/  @P3 STG.E.U16 desc[UR12][R8.64], R50 ;  /* 0x0000003208003986 */ /* 0x0003e2000c10150c */
[----:B------:R-:W-:Y:S02]  /*cc00*/  ISETP.GT.AND P0, PT, R7, 0xc8, P0 ;  /* 0x000000c80700780c */ /* 0x000fe40000704270 */
[C---:B------:R-:W-:Y:S01]  /*cc10*/  IADD3 R6, P3, R105.reuse, R56, RZ ;  /* 0x0000003869067210 */ /* 0x040fe20007f7e0ff */
[----:B------:R1:W-:Y:S01]  /*cc20*/  @P1 STG.E.U16 desc[UR12][R12.64], R51 ;  /* 0x000000330c001986 */ /* 0x0003e2000c10150c */
[----:B0-----:R-:W-:-:S02]  /*cc30*/  IADD3 R4, P6, R105, R2, RZ ;  /* 0x0000000269047210 */ /* 0x001fc40007fde0ff */
[----:B------:R-:W-:Y:S01]  /*cc40*/  IADD3 R2, P1, R107, R2, RZ ;  /* 0x000000026b027210 */ /* 0x000fe20007f3e0ff */
[C---:B------:R-:W-:Y:S02]  /*cc50*/  IMAD.X R7, R15.reuse, 0x1, R57, P3 ;  /* 0x000000010f077824 */ /* 0x040fe400018e0639 */
[--C-:B------:R-:W-:Y:S01]  /*cc60*/  IMAD.X R5, R15, 0x1, R3.reuse, P6 ;  /* 0x000000010f057824 */ /* 0x100fe200030e0603 */
[----:B------:R-:W-:Y:S01]  /*cc70*/  IADD3 R10, P6, R107, R56, RZ ;  /* 0x000000386b0a7210 */ /* 0x000fe20007fde0ff */
[----:B------:R-:W-:-:S03]  /*cc80*/  IMAD.X R3, R15, 0x1, R3, P1 ;  /* 0x000000010f037824 */ /* 0x000fc600008e0603 */
[----:B------:R1:W-:Y:S04]  /*cc90*/  @P4 STG.E.U16 desc[UR12][R4.64], R52 ;  /* 0x0000003404004986 */ /* 0x0003e8000c10150c */
[----:B------:R1:W-:Y:S04]  /*cca0*/  @P5 STG.E.U16 desc[UR12][R2.64], R53 ;  /* 0x0000003502005986 */ /* 0x0003e8000c10150c */
[----:B------:R1:W-:Y:S01]  /*ccb0*/  @P2 STG.E.U16 desc[UR12][R6.64], R54 ;  /* 0x0000003606002986 */ /* 0x0003e2000c10150c */
[----:B------:R-:W-:Y:S05]  /*ccc0*/  @!P0 EXIT ;  /* 0x000000000000894d */ /* 0x000fea0003800000 */
[----:B------:R-:W-:Y:S01]  /*ccd0*/  F2FP.F16.F32.PACK_AB R0, RZ, R0 ;  /* 0x00000000ff00723e */ /* 0x000fe200000000ff */
[----:B------:R-:W-:-:S05]  /*cce0*/  IMAD.X R11, R15, 0x1, R57, P6 ;  /* 0x000000010f0b7824 */ /* 0x000fca00030e0639 */
[----:B------:R-:W-:Y:S01]  /*ccf0*/  STG.E.U16 desc[UR12][R10.64], R0 ;  /* 0x000000000a007986 */ /* 0x000fe2000c10150c */
[----:B------:R-:W-:Y:S05]  /*cd00*/  EXIT ;  /* 0x000000000000794d */ /* 0x000fea0003800000 */
.L_x_14:
[----:B------:R-:W-:-:S13]  /*cd10*/  ISETP.NE.AND P0, PT, R12, RZ, PT ;  /* 0x000000ff0c00720c */ /* 0x000fda0003f05270 */
[----:B------:R-:W-:Y:S05]  /*cd20*/  @P0 EXIT ;  /* 0x000000000000094d */ /* 0x000fea0003800000 */
[----:B------:R-:W-:-:S13]  /*cd30*/  ELECT P0, URZ, PT ;  /* 0x00000000003f782f */ /* 0x000fda0003800000 */
[----:B------:R-:W-:Y:S05]  /*cd40*/  @!P0 BRA `(.L_x_249) ;  /* 0x0000000800188947 */ /* 0x000fea0003800000 */
[----:B------:R-:W-:-:S13]  /*cd50*/  ISETP.GE.AND P0, PT, R14, 0x1, PT ;  /* 0x000000010e00780c */ /* 0x000fda0003f06270 */
[----:B------:R-:W-:Y:S05]  /*cd60*/  @!P0 BRA `(.L_x_249) ;  /* 0x0000000800108947 */ /* 0x000fea0003800000 */
[----:B---3-5:R-:W0:Y:S01]  /*cd70*/  S2R R2, SR_CgaCtaId ;  /* 0x0000000000027919 */ /* 0x028e220000008800 */
[----:B------:R-:W1:Y:S01]  /*cd80*/  LDC.64 R6, c[0x0][0x4f8] ;  /* 0x00013e00ff067b82 */ /* 0x000e620000000a00 */
[----:B------:R-:W-:Y:S01]  /*cd90*/  ULDC.64 UR4, c[0x0][0x4c0] ;  /* 0x0001300000047ab9 */ /* 0x000fe20000000a00 */
[----:B------:R-:W-:Y:S01]  /*cda0*/  LOP3.LUT P0, RZ, R16, 0x1f, RZ, 0xc0, !PT ;  /* 0x0000001f10ff7812 */ /* 0x000fe2000780c0ff */
[----:B------:R-:W-:Y:S01]  /*cdb0*/  IMAD.SHL.U32 R17, R17, 0x100, RZ ;  /* 0x0000010011117824 */ /* 0x000fe200078e00ff */
[C---:B------:R-:W-:Y:S01]  /*cdc0*/  ISETP.NE.AND P2, PT, R4.reuse, RZ, PT ;  /* 0x000000ff0400720c */ /* 0x040fe20003f45270 */
[----:B------:R-:W-:Y:S01]  /*cdd0*/  IMAD.SHL.U32 R13, R13, 0x40, RZ ;  /* 0x000000400d0d7824 */ /* 0x000fe200078e00ff */
[----:B------:R-:W-:Y:S01]  /*cde0*/  ISETP.NE.OR P0, PT, R4, RZ, !P0 ;  /* 0x000000ff0400720c */ /* 0x000fe20004705670 */
[----:B------:R-:W-:Y:S01]  /*cdf0*/  IMAD.MOV.U32 R4, RZ, RZ, R10 ;  /* 0x000000ffff047224 */ /* 0x000fe200078e000a */
[----:B--2---:R-:W2:Y:S01]  /*ce00*/  LDC R0, c[0x0][0x500] ;  /* 0x00014000ff007b82 */ /* 0x004ea20000000800 */
[----:B------:R-:W-:Y:S01]  /*ce10*/  LOP3.LUT R18, R8, 0x2, RZ, 0xfc, !PT ;  /* 0x0000000208127812 */ /* 0x000fe200078efcff */
[----:B------:R-:W-:-:S02]  /*ce20*/  IMAD.MOV.U32 R19, RZ, RZ, RZ ;  /* 0x000000ffff137224 */ /* 0x000fc400078e00ff */
[C---:B------:R-:W-:Y:S02]  /*ce30*/  VIADD R14, R17.reuse, 0x40 ;  /* 0x00000040110e7836 */ /* 0x040fe40000000000 */
[C---:B------:R-:W-:Y:S02]  /*ce40*/  VIADD R15, R17.reuse, 0x80 ;  /* 0x00000080110f7836 */ /* 0x040fe40000000000 */
[----:B------:R-:W-:Y:S02]  /*ce50*/  VIADD R16, R17, 0xc0 ;  /* 0x000000c011107836 */ /* 0x000fe40000000000 */
[----:B-1----:R-:W-:Y:S01]  /*ce60*/  IMAD R9, R5, UR4, R6 ;  /* 0x0000000405097c24 */ /* 0x002fe2000f8e0206 */
[----:B------:R-:W-:Y:S01]  /*ce70*/  ULDC UR4, c[0x0][0x4c8] ;  /* 0x0001320000047ab9 */ /* 0x000fe20000000800 */
[----:B------:R-:W-:Y:S02]  /*ce80*/  IMAD R152, R152, UR5, R7 ;  /* 0x0000000598987c24 */ /* 0x000fe4000f8e0207 */
[----:B------:R-:W-:-:S02]  /*ce90*/  IMAD.MOV.U32 R5, RZ, RZ, RZ ;  /* 0x000000ffff057224 */ /* 0x000fc400078e00ff */
[----:B--2---:R-:W-:Y:S02]  /*cea0*/  IMAD R7, R3, UR4, R0 ;  /* 0x0000000403077c24 */ /* 0x004fe4000f8e0200 */
[C---:B0-----:R-:W-:Y:S02]  /*ceb0*/  IMAD.SHL.U32 R0, R2.reuse, 0x400, RZ ;  /* 0x0000040002007824 */ /* 0x041fe400078e00ff */
[----:B------:R-:W-:Y:S02]  /*cec0*/  IMAD.MOV.U32 R3, RZ, RZ, 0x1 ;  /* 0x00000001ff037424 */ /* 0x000fe400078e00ff */
[----:B------:R-:W-:Y:S01]  /*ced0*/  IMAD.SHL.U32 R2, R2, 0x10, RZ ;  /* 0x0000001002027824 */ /* 0x000fe200078e00ff */
[----:B------:R-:W-:-:S07]  /*cee0*/  LOP3.LUT R0, R0, 0x400, RZ, 0xc0, !PT ;  /* 0x0000040000007812 */ /* 0x000fce00078ec0ff */
.L_x_253:
[----:B------:R-:W0:Y:S01]  /*cef0*/  S2R R11, SR_CgaCtaId ;  /* 0x00000000000b7919 */ /* 0x000e220000008800 */
[----:B------:R-:W-:-:S04]  /*cf00*/  MOV R6, 0x400 ;  /* 0x0000040000067802 */ /* 0x000fc80000000f00 */
[----:B0-----:R-:W-:Y:S02]  /*cf10*/  LEA R12, R11, R6, 0x18 ;  /* 0x000000060b0c7211 */ /* 0x001fe400078ec0ff */
[----:B------:R-:W-:-:S03]  /*cf20*/  SHF.L.U32 R6, R3, 0x1f, RZ ;  /* 0x0000001f03067819 */ /* 0x000fc600000006ff */
[----:B------:R-:W-:-:S07]  /*cf30*/  IMAD R11, R5, 0x8, R12 ;  /* 0x00000008050b7824 */ /* 0x000fce00078e020c */
.L_x_250:
[----:B0-----:R0:W1:Y:S02]  /*cf40*/  SYNCS.PHASECHK.TRANS64.TRYWAIT P1, [R11+URZ+0x37058], R6 ;  /* 0x037058060b0075a7 */ /* 0x001064000802017f */
[----:B-1----:R-:W-:Y:S05]  /*cf50*/  @!P1 NANOSLEEP.SYNCS 0x989680 ;  /* 0x009896800000995d */ /* 0x002fea0003900000 */
[----:B------:R-:W1:Y:S02]  /*cf60*/  @!P1 SYNCS.PHASECHK.TRANS64 P1, [R11+URZ+0x37058], R6 ;  /* 0x037058060b0095a7 */ /* 0x000e64000802007f */
[----:B-1----:R-:W-:Y:S05]  /*cf70*/  @!P1 BRA `(.L_x_250) ;  /* 0xfffffffc00f09947 */ /* 0x002fea000383ffff */
[----:B0-----:R-:W0:Y:S02]  /*cf80*/  @!P2 LDC R6, c[0x0][0x580] ;  /* 0x00016000ff06ab82 */ /* 0x001e240000000800 */
[----:B0-----:R0:W-:Y:S02]  /*cf90*/  @!P2 SYNCS.ARRIVE.TRANS64 RZ, [R11+URZ+0x37000], R6 ;  /* 0x037000060bffa9a7 */ /* 0x0011e4000800003f */
[----:B0-----:R-:W-:-:S04]  /*cfa0*/  PRMT R6, R18, 0x9910, RZ ;  /* 0x0000991012067816 */ /* 0x001fc800000000ff */
[----:B------:R-:W-:-:S13]  /*cfb0*/  ISETP.NE.AND P1, PT, R6, 0x2, PT ;  /* 0x000000020600780c */ /* 0x000fda0003f25270 */
[----:B------:R-:W-:Y:S05]  /*cfc0*/  @P1 BRA `(.L_x_251) ;  /* 0x0000000000041947 */ /* 0x000fea0003800000 */
[----:B------:R-:W-:Y:S01]  /*cfd0*/  BPT.TRAP 0x1 ;  /* 0x000000040000795c */ /* 0x000fe20000300000 */
.L_x_251:
[----:B------:R-:W-:Y:S05]  /*cfe0*/  @P0 BRA `(.L_x_252) ;  /* 0x0000000000040947 */ /* 0x000fea0003800000 */
[----:B------:R-:W-:Y:S01]  /*cff0*/  BPT.TRAP 0x1 ;  /* 0x000000040000795c */ /* 0x000fe20000300000 */
.L_x_252:
[----:B------:R-:W-:Y:S01]  /*d000*/  R2UR UR7, R19 ;  /* 0x00000000130772ca */ /* 0x000fe200000e0000 */
[----:B------:R-:W-:Y:S01]  /*d010*/  ULDC UR29, c[0x0][0x490] ;  /* 0x00012400001d7ab9 */ /* 0x000fe20000000800 */
[----:B------:R-:W-:Y:S01]  /*d020*/  R2UR UR22, R2 ;  /* 0x00000000021672ca */ /* 0x000fe200000e0000 */
[----:B------:R-:W-:Y:S01]  /*d030*/  UISETP.NE.AND UP0, UPT, UR29, 0x1, UPT ;  /* 0x000000011d00788c */ /* 0x000fe2000bf05270 */
[----:B------:R-:W-:Y:S01]  /*d040*/  R2UR UR14, R11 ;  /* 0x000000000b0e72ca */ /* 0x000fe200000e0000 */
[----:B------:R-:W-:Y:S01]  /*d050*/  ULDC UR10, c[0x0][0x49c] ;  /* 0x00012700000a7ab9 */ /* 0x000fe20000000800 */
[----:B------:R-:W-:Y:S01]  /*d060*/  IMAD R6, R5, 0x800, R0 ;  /* 0x0000080005067824 */ /* 0x000fe200078e0200 */
[----:B------:R-:W-:Y:S01]  /*d070*/  UISETP.NE.AND UP1, UPT, UR10, 0x1, UPT ;  /* 0x000000010a00788c */ /* 0x000fe2000bf25270 */
[----:B------:R-:W-:Y:S01]  /*d080*/  R2UR UR26, R14 ;  /* 0x000000000e1a72ca */ /* 0x000fe200000e0000 */
[----:B------:R-:W-:Y:S01]  /*d090*/  ULDC UR37, c[0x0][0x4a8] ;  /* 0x00012a0000257ab9 */ /* 0x000fe20000000800 */
[----:B------:R-:W-:Y:S01]  /*d0a0*/  IMAD R6, R6, 0x2, R12 ;  /* 0x0000000206067824 */ /* 0x000fe200078e020c */
[----:B------:R-:W-:Y:S01]  /*d0b0*/  ULDC.64 UR38, c[0x0][0x198] ;  /* 0x0000660000267ab9 */ /* 0x000fe20000000a00 */
[----:B------:R-:W-:Y:S01]  /*d0c0*/  ULDC UR36, c[0x0][0x4cc] ;  /* 0x0001330000247ab9 */ /* 0x000fe20000000800 */
[----:B------:R-:W-:Y:S01]  /*d0d0*/  USHF.L.U32 UR7, UR7, 0x5, URZ ;  /* 0x0000000507077899 */ /* 0x000fe2000800063f */
[C---:B------:R-:W-:Y:S01]  /*d0e0*/  ISETP.GT.AND P3, PT, R4.reuse, 0x1, PT ;  /* 0x000000010400780c */ /* 0x040fe20003f64270 */
[----:B------:R-:W-:Y:S01]  /*d0f0*/  @UP0 ULDC UR4, c[0x0][0x494] ;  /* 0x0001250000040ab9 */ /* 0x000fe20000000800 */
[----:B------:R-:W-:Y:S01]  /*d100*/  @UP0 ULDC UR6, c[0x0][0x498] ;  /* 0x0001260000060ab9 */ /* 0x000fe20000000800 */
[----:B------:R-:W-:Y:S01]  /*d110*/  ULOP3.LUT UR22, UR7, 0x10, UR22, 0xf8, !UPT ;  /* 0x0000001007167892 */ /* 0x000fe2000f8ef816 */
[----:B------:R-:W-:Y:S01]  /*d120*/  VIADD R4, R4, 0xffffffff ;  /* 0xffffffff04047836 */ /* 0x000fe20000000000 */
[----:B------:R-:W-:Y:S01]  /*d130*/  @UP1 ULDC.64 UR8, c[0x0][0x4a0] ;  /* 0x0001280000081ab9 */ /* 0x000fe20000000a00 */
[----:B------:R-:W-:Y:S01]  /*d140*/  UIADD3 UR28, UP2, UR38, 0x1f0, URZ ;  /* 0x000001f0261c7890 */ /* 0x000fe2000ff5e03f */
[----:B------:R-:W-:Y:S01]  /*d150*/  VIADD R19, R19, 0x1 ;  /* 0x0000000113137836 */ /* 0x000fe20000000000 */
[----:B------:R-:W-:-:S02]  /*d160*/  UIMAD.WIDE.U32 UR4, UR22, UR4, URZ ;  /* 0x00000004160472a5 */ /* 0x000fc4000f8e003f */
[----:B------:R-:W-:Y:S01]  /*d170*/  UMOV UR11, UR22 ;  /* 0x00000016000b7c82 */ /* 0x000fe20008000000 */
[----:B------:R-:W-:Y:S01]  /*d180*/  ULDC UR40, c[0x0][0x4ec] ;  /* 0x00013b0000287ab9 */ /* 0x000fe20000000800 */
[----:B------:R-:W-:Y:S01]  /*d190*/  @UP0 USHF.R.U32.HI UR11, URZ, UR6, UR5 ;  /* 0x000000063f0b0299 */ /* 0x000fe20008011605 */
[C---:B------:R-:W-:Y:S01]  /*d1a0*/  R2UR UR6, R5.reuse ;  /* 0x00000000050672ca */ /* 0x040fe200000e0000 */
[----:B------:R-:W-:Y:S01]  /*d1b0*/  UISETP.NE.AND UP0, UPT, UR37, 0x1, UPT ;  /* 0x000000012500788c */ /* 0x000fe2000bf05270 */
[----:B------:R-:W-:Y:S01]  /*d1c0*/  VIADD R5, R5, 0x1 ;  /* 0x0000000105057836 */ /* 0x000fe20000000000 */
[----:B------:R-:W-:Y:S02]  /*d1d0*/  UIMAD.WIDE.U32 UR4, UR11, UR8, URZ ;  /* 0x000000080b0472a5 */ /* 0x000fe4000f8e003f */
[----:B------:R-:W-:Y:S02]  /*d1e0*/  UIADD3 UR18, -UR11, URZ, URZ ;  /* 0x0000003f0b127290 */ /* 0x000fe4000fffe13f */
[----:B------:R-:W-:Y:S01]  /*d1f0*/  UMOV UR15, UR11 ;  /* 0x0000000b000f7c82 */ /* 0x000fe20008000000 */
[----:B------:R-:W-:Y:S01]  /*d200*/  @UP1 USHF.R.U32.HI UR15, URZ, UR9, UR5 ;  /* 0x000000093f0f1299 */ /* 0x000fe20008011605 */
[----:B------:R-:W-:Y:S01]  /*d210*/  ISETP.NE.AND P1, PT, R5, 0xb, PT ;  /* 0x0000000b0500780c */ /* 0x000fe20003f25270 */
[----:B------:R-:W-:Y:S01]  /*d220*/  UIADD3 UR5, UR14, 0x37000, URZ ;  /* 0x000370000e057890 */ /* 0x000fe2000fffe03f */
[----:B------:R-:W-:Y:S01]  /*d230*/  R2UR UR14, R6 ;  /* 0x00000000060e72ca */ /* 0x000fe200000e0000 */
[----:B------:R-:W-:Y:S01]  /*d240*/  IMAD.U32 R6, R152, 0x20, R9 ;  /* 0x0000002098067824 */ /* 0x000fe200078e0009 */
[----:B------:R-:W-:Y:S01]  /*d250*/  R2UR UR4, R12 ;  /* 0x000000000c0472ca */ /* 0x000fe200000e0000 */
[----:B------:R-:W-:Y:S01]  /*d260*/  @UP0 ULDC UR34, c[0x0][0x4ac] ;  /* 0x00012b0000220ab9 */ /* 0x000fe20000000800 */
[----:B------:R-:W-:Y:S01]  /*d270*/  UIADD3 UR32, UP1, UR38, 0xf0, URZ ;  /* 0x000000f026207890 */ /* 0x000fe2000ff3e03f */
[----:B------:R-:W-:Y:S01]  /*d280*/  IMAD.U32 R6, R7, 0x400, R6 ;  /* 0x0000040007067824 */ /* 0x000fe200078e0006 */
[----:B------:R-:W-:Y:S01]  /*d290*/  UIMAD.WIDE.U32 UR34, UR15, UR34, URZ ;  /* 0x000000220f2272a5 */ /* 0x000fe2000f8e003f */
[----:B------:R-:W-:Y:S01]  /*d2a0*/  SEL R5, R5, RZ, P1 ;  /* 0x000000ff05057207 */ /* 0x000fe20000800000 */
[----:B------:R-:W-:Y:S01]  /*d2b0*/  @UP0 ULDC UR42, c[0x0][0x4b0] ;  /* 0x00012c00002a0ab9 */ /* 0x000fe20000000800 */
[----:B------:R-:W-:Y:S01]  /*d2c0*/  UIMAD UR29, UR29, UR18, UR22 ;  /* 0x000000121d1d72a4 */ /* 0x000fe2000f8e0216 */
[----:B------:R-:W-:Y:S01]  /*d2d0*/  R2UR UR41, R6 ;  /* 0x00000000062972ca */ /* 0x000fe200000e0000 */
[----:B------:R-:W-:Y:S01]  /*d2e0*/  IMAD.MOV.U32 R6, RZ, RZ, 0x3 ;  /* 0x00000003ff067424 */ /* 0x000fe200078e00ff */
[----:B------:R-:W-:Y:S01]  /*d2f0*/  UIADD3.X UR33, URZ, UR39, URZ, UP1, !UPT ;  /* 0x000000273f217290 */ /* 0x000fe20008ffe43f */
[----:B------:R-:W-:Y:S01]  /*d300*/  R2UR UR22, R15 ;  /* 0x000000000f1672ca */ /* 0x000fe200000e0000 */
[----:B------:R-:W-:Y:S01]  /*d310*/  UIADD3 UR38, UR14, 0x2c000, URZ ;  /* 0x0002c0000e267890 */ /* 0x000fe2000fffe03f */
[----:B------:R-:W-:Y:S01]  /*d320*/  R2UR UR18, R16 ;  /* 0x00000000101272ca */ /* 0x000fe200000e0000 */
[----:B------:R-:W-:Y:S01]  /*d330*/  ULEA UR4, UR6, UR4, 0xe ;  /* 0x0000000406047291 */ /* 0x000fe2000f8e703f */
[----:B------:R-:W-:Y:S01]  /*d340*/  R2UR UR6, R17 ;  /* 0x00000000110672ca */ /* 0x000fe200000e0000 */
[----:B------:R-:W-:Y:S01]  /*d350*/  UMOV UR14, UR15 ;  /* 0x0000000f000e7c82 */ /* 0x000fe20008000000 */
[----:B------:R-:W-:Y:S01]  /*d360*/  @UP0 USHF.R.U32.HI UR14, URZ, UR42, UR35 ;  /* 0x0000002a3f0e0299 */ /* 0x000fe20008011623 */
[----:B------:R-:W-:Y:S01]  /*d370*/  R2UR UR35, R6 ;  /* 0x00000000062372ca */ /* 0x000fe200000e0000 */
[----:B------:R-:W-:Y:S01]  /*d380*/  UIMAD UR36, UR29, UR36, UR40 ;  /* 0x000000241d2472a4 */ /* 0x000fe2000f8e0228 */
[----:B------:R-:W-:Y:S01]  /*d390*/  R2UR UR40, R13 ;  /* 0x000000000d2872ca */ /* 0x000fe200000e0000 */
[----:B------:R-:W-:Y:S01]  /*d3a0*/  UIADD3 UR34, -UR15, URZ, URZ ;  /* 0x0000003f0f227290 */ /* 0x000fe2000fffe13f */
[----:B------:R-:W-:Y:S01]  /*d3b0*/  SEL R6, RZ, 0x1, P1 ;  /* 0x00000001ff067807 */ /* 0x000fe20000800000 */
[----:B------:R-:W-:-:S02]  /*d3c0*/  UIADD3 UR29, -UR14, URZ, URZ ;  /* 0x0000003f0e1d7290 */ /* 0x000fc4000fffe13f */
[----:B------:R-:W-:Y:S01]  /*d3d0*/  UIMAD UR11, UR10, UR34, UR11 ;  /* 0x000000220a0b72a4 */ /* 0x000fe2000f8e020b */
[----:B------:R-:W-:Y:S01]  /*d3e0*/  LOP3.LUT R3, R3, R6, RZ, 0x3c, !PT ;  /* 0x0000000603037212 */ /* 0x000fe200078e3cff */
[----:B------:R-:W-:Y:S01]  /*d3f0*/  UIMAD UR10, UR37, UR29, UR15 ;  /* 0x0000001d250a72a4 */ /* 0x000fe2000f8e020f */
[----:B------:R-:W-:Y:S01]  /*d400*/  UMOV UR30, 0x0 ;  /* 0x00000000001e7882 */ /* 0x000fe20000000000 */
[----:B------:R-:W-:Y:S01]  /*d410*/  UMOV UR31, 0x10000000 ;  /* 0x10000000001f7882 */ /* 0x000fe20000000000 */
[----:B------:R-:W-:Y:S02]  /*d420*/  UIADD3 UR24, UR4, 0x1000, URZ ;  /* 0x0000100004187890 */ /* 0x000fe4000fffe03f */
[----:B------:R0:W-:Y:S01]  /*d430*/  UTMALDG.2D [UR4], [UR32], desc[UR30] ;  /* 0x00001e04200075b4 */ /* 0x0001e20008009000 */
[----:B------:R-:W-:Y:S01]  /*d440*/  ULDC.64 UR12, c[0x0][0x4d0] ;  /* 0x00013400000c7ab9 */ /* 0x000fe20000000a00 */
[----:B------:R-:W-:Y:S01]  /*d450*/  ULDC.64 UR8, c[0x0][0x4f0] ;  /* 0x00013c0000087ab9 */ /* 0x000fe20000000a00 */
[----:B------:R-:W-:-:S02]  /*d460*/  UIADD3 UR20, UR4, 0x2000, URZ ;  /* 0x0000200004147890 */ /* 0x000fc4000fffe03f */
[----:B------:R-:W-:Y:S02]  /*d470*/  UIADD3 UR16, UR4, 0x3000, URZ ;  /* 0x0000300004107890 */ /* 0x000fe4000fffe03f */
[----:B------:R-:W-:Y:S02]  /*d480*/  UIMAD UR12, UR11, UR12, UR8 ;  /* 0x0000000c0b0c72a4 */ /* 0x000fe4000f8e0208 */
[----:B------:R-:W-:Y:S02]  /*d490*/  UIMAD UR13, UR10, UR13, UR9 ;  /* 0x0000000d0a0d72a4 */ /* 0x000fe4000f8e0209 */
[----:B------:R-:W-:Y:S01]  /*d4a0*/  UIADD3.X UR29, URZ, UR39, URZ, UP2, !UPT ;  /* 0x000000273f1d7290 */ /* 0x000fe200097fe43f */
[----:B------:R-:W-:Y:S01]  /*d4b0*/  UMOV UR25, UR5 ;  /* 0x0000000500197c82 */ /* 0x000fe20008000000 */
[----:B------:R-:W-:Y:S01]  /*d4c0*/  UMOV UR27, UR7 ;  /* 0x00000007001b7c82 */ /* 0x000fe20008000000 */
[----:B------:R-:W-:Y:S01]  /*d4d0*/  UMOV UR21, UR5 ;  /* 0x0000000500157c82 */ /* 0x000fe20008000000 */
[----:B------:R-:W-:Y:S01]  /*d4e0*/  UMOV UR23, UR7 ;  /* 0x0000000700177c82 */ /* 0x000fe20008000000 */
[----:B------:R-:W-:Y:S01]  /*d4f0*/  UMOV UR17, UR5 ;  /* 0x0000000500117c82 */ /* 0x000fe20008000000 */
[----:B------:R-:W-:Y:S01]  /*d500*/  UMOV UR19, UR7 ;  /* 0x0000000700137c82 */ /* 0x000fe20008000000 */
[----:B------:R1:W-:Y:S01]  /*d510*/  UTMALDG.2D [UR24], [UR32], desc[UR30] ;  /* 0x00001e18200075b4 */ /* 0x0003e20008009000 */
[----:B------:R-:W-:Y:S01]  /*d520*/  UMOV UR10, UR40 ;  /* 0x00000028000a7c82 */ /* 0x000fe20008000000 */
[----:B------:R-:W-:Y:S01]  /*d530*/  UMOV UR9, UR5 ;  /* 0x0000000500097c82 */ /* 0x000fe20008000000 */
[----:B0-----:R-:W-:Y:S01]  /*d540*/  UPRMT UR4, UR41, 0x5410, UR35 ;  /* 0x0000541029047896 */ /* 0x001fe20008000023 */
[----:B------:R-:W-:Y:S01]  /*d550*/  UMOV UR8, UR38 ;  /* 0x0000002600087c82 */ /* 0x000fe20008000000 */
[----:B------:R-:W-:Y:S01]  /*d560*/  UMOV UR11, UR36 ;  /* 0x00000024000b7c82 */ /* 0x000fe20008000000 */
[----:B------:R1:W-:Y:S01]  /*d570*/  UTMALDG.2D [UR20], [UR32], desc[UR30] ;  /* 0x00001e14200075b4 */ /* 0x0003e20008009000 */
[----:B------:R1:W-:Y:S05]  /*d580*/  UTMALDG.2D [UR16], [UR32], desc[UR30] ;  /* 0x00001e10200075b4 */ /* 0x0003ea0008009000 */
[----:B------:R1:W-:Y:S02]  /*d590*/  UTMALDG.5D.IM2COL.MULTICAST [UR8], [UR28], UR4 ;  /* 0x000000081c0073b4 */ /* 0x0003e40008060804 */
[----:B-1----:R-:W-:Y:S05]  /*d5a0*/  @P3 BRA `(.L_x_253) ;  /* 0xfffffff800503947 */ /* 0x002fea000383ffff */
.L_x_249:
[----:B------:R-:W-:Y:S01]  /*d5b0*/  ISETP.GE.U32.AND P2, PT, R10, 0xb, PT ;  /* 0x0000000b0a00780c */ /* 0x000fe20003f46070 */
[----:B------:R-:W-:Y:S05]  /*d5c0*/  WARPSYNC.ALL ;  /* 0x0000000000007948 */ /* 0x000fea0003800000 */
[----:B------:R-:W-:-:S07]  /*d5d0*/  ELECT P1, URZ, PT ;  /* 0x00000000003f782f */ /* 0x000fce0003820000 */
[----:B---3-5:R-:W-:-:S05]  /*d5e0*/  @P2 IMAD.WIDE.U32 R2, R10, -0x45d1745d, RZ ;  /* 0xba2e8ba30a022825 */ /* 0x028fca00078e00ff */
[----:B--2---:R-:W-:-:S04]  /*d5f0*/  @P2 SHF.R.U32.HI R0, RZ, 0x3, R3 ;  /* 0x00000003ff002819 */ /* 0x004fc80000011603 */
[----:B------:R-:W-:-:S04]  /*d600*/  @P2 LOP3.LUT R0, R0, 0x1, RZ, 0xc0, !PT ;  /* 0x0000000100002812 */ /* 0x000fc800078ec0ff */
[----:B------:R-:W-:Y:S01]  /*d610*/  @P2 ISETP.NE.U32.AND P0, PT, R0, 0x1, PT ;  /* 0x000000010000280c */ /* 0x000fe20003f05070 */
[----:B------:R-:W-:-:S12]  /*d620*/  @!P1 EXIT ;  /* 0x000000000000994d */ /* 0x000fd80003800000 */
[----:B------:R-:W-:Y:S01]  /*d630*/  LOP3.LUT R8, R8, 0x2, RZ, 0xfc, !PT ;  /* 0x0000000208087812 */ /* 0x000fe200078efcff */
[----:B------:R-:W-:Y:S01]  /*d640*/  IMAD.MOV.U32 R0, RZ, RZ, 0x1 ;  /* 0x00000001ff007424 */ /* 0x000fe200078e00ff */
[----:B------:R-:W-:Y:S02]  /*d650*/  @P2 ISETP.NE.U32.AND.EX P0, PT, RZ, RZ, PT, P0 ;  /* 0x000000ffff00220c */ /* 0x000fe40003f05100 */
[----:B------:R-:W-:Y:S02]  /*d660*/  ISETP.NE.AND P1, PT, R8, 0x3, PT ;  /* 0x000000030800780c */ /* 0x000fe40003f25270 */
[----:B------:R-:W-:-:S11]  /*d670*/  @P2 SEL R0, RZ, 0x1, !P0 ;  /* 0x00000001ff002807 */ /* 0x000fd60004000000 */
[----:B------:R-:W-:Y:S05]  /*d680*/  @!P1 BRA `(.L_x_254) ;  /* 0x0000000000049947 */ /* 0x000fea0003800000 */
[----:B------:R-:W-:Y:S01]  /*d690*/  BPT.TRAP 0x1 ;  /* 0x000000040000795c */ /* 0x000fe20000300000 */
.L_x_254:
[----:B------:R-:W0:Y:S01]  /*d6a0*/  S2R R5, SR_CgaCtaId ;  /* 0x0000000000057919 */ /* 0x000e220000008800 */
[----:B------:R-:W-:Y:S01]  /*d6b0*/  IMAD.WIDE.U32 R2, R10, -0x45d1745d, RZ ;  /* 0xba2e8ba30a027825 */ /* 0x000fe200078e00ff */
[----:B------:R-:W-:-:S04]  /*d6c0*/  MOV R2, 0x400 ;  /* 0x0000040000027802 */ /* 0x000fc80000000f00 */
[----:B------:R-:W-:-:S05]  /*d6d0*/  SHF.R.U32.HI R3, RZ, 0x3, R3 ;  /* 0x00000003ff037819 */ /* 0x000fca0000011603 */
[----:B------:R-:W-:Y:S01]  /*d6e0*/  IMAD R10, R3, -0xb, R10 ;  /* 0xfffffff5030a7824 */ /* 0x000fe200078e020a */
[----:B0-----:R-:W-:Y:S02]  /*d6f0*/  LEA R2, R5, R2, 0x18 ;  /* 0x0000000205027211 */ /* 0x001fe400078ec0ff */
[----:B------:R-:W-:-:S03]  /*d700*/  SHF.L.U32 R5, R0, 0x1f, RZ ;  /* 0x0000001f00057819 */ /* 0x000fc600000006ff */
[----:B------:R-:W-:-:S04]  /*d710*/  VIADD R3, R2, 0x37058 ;  /* 0x0003705802037836 */ /* 0x000fc80000000000 */
[----:B------:R-:W-:-:S07]  /*d720*/  IMAD R2, R10, 0x8, R3 ;  /* 0x000000080a027824 */ /* 0x000fce00078e0203 */
.L_x_255:
[----:B0-----:R0:W1:Y:S02]  /*d730*/  SYNCS.PHASECHK.TRANS64.TRYWAIT P0, [R2+URZ], R5 ;  /* 0x00000005020075a7 */ /* 0x001064000800017f */
[----:B-1----:R-:W-:Y:S05]  /*d740*/  @!P0 NANOSLEEP.SYNCS 0x989680 ;  /* 0x009896800000895d */ /* 0x002fea0003900000 */
[----:B------:R-:W1:Y:S02]  /*d750*/  @!P0 SYNCS.PHASECHK.TRANS64 P0, [R2+URZ], R5 ;  /* 0x00000005020085a7 */ /* 0x000e64000800007f */
[----:B-1----:R-:W-:Y:S05]  /*d760*/  @!P0 BRA `(.L_x_255) ;  /* 0xfffffffc00f08947 */ /* 0x002fea000383ffff */
[----:B------:R-:W-:-:S05]  /*d770*/  VIADD R10, R10, 0x1 ;  /* 0x000000010a0a7836 */ /* 0x000fca0000000000 */
[----:B------:R-:W-:-:S04]  /*d780*/  ISETP.NE.AND P0, PT, R10, 0xb, PT ;  /* 0x0000000b0a00780c */ /* 0x000fc80003f05270 */
[----:B0-----:R-:W-:Y:S02]  /*d790*/  SEL R5, RZ, 0x1, P0 ;  /* 0x00000001ff057807 */ /* 0x001fe40000000000 */
[----:B------:R-:W-:Y:S02]  /*d7a0*/  SEL R10, R10, RZ, P0 ;  /* 0x000000ff0a0a7207 */ /* 0x000fe40000000000 */
[----:B------:R-:W-:-:S03]  /*d7b0*/  LOP3.LUT R7, R0, R5, RZ, 0x3c, !PT ;  /* 0x0000000500077212 */ /* 0x000fc600078e3cff */
[----:B------:R-:W-:Y:S01]  /*d7c0*/  IMAD R0, R10, 0x8, R3 ;  /* 0x000000080a007824 */ /* 0x000fe200078e0203 */
[----:B------:R-:W-:-:S07]  /*d7d0*/  SHF.L.U32 R5, R7, 0x1f, RZ ;  /* 0x0000001f07057819 */ /* 0x000fce00000006ff */
.L_x_256:
        /* <DEDUP_REMOVED lines=11> */
.L_x_257:
        /* <DEDUP_REMOVED lines=11> */
.L_x_258:
        /* <DEDUP_REMOVED lines=11> */
.L_x_259:
        /* <DEDUP_REMOVED lines=11> */
.L_x_260:
        /* <DEDUP_REMOVED lines=11> */
.L_x_261:
        /* <DEDUP_REMOVED lines=11> */
.L_x_262:
        /* <DEDUP_REMOVED lines=11> */
.L_x_263:
        /* <DEDUP_REMOVED lines=11> */
.L_x_264:
        /* <DEDUP_REMOVED lines=11> */
.L_x_265:
[----:B0-----:R0:W1:Y:S02]  /*de10*/  SYNCS.PHASECHK.TRANS64.TRYWAIT P0, [R10+URZ], R3 ;  /* 0x000000030a0075a7 */ /* 0x001064000800017f */
[----:B-1----:R-:W-:Y:S05]  /*de20*/  @!P0 NANOSLEEP.SYNCS 0x989680 ;  /* 0x009896800000895d */ /* 0x002fea0003900000 */
[----:B------:R-:W1:Y:S02]  /*de30*/  @!P0 SYNCS.PHASECHK.TRANS64 P0, [R10+URZ], R3 ;  /* 0x000000030a0085a7 */ /* 0x000e64000800007f */
[----:B-1----:R-:W-:Y:S05]  /*de40*/  @P0 EXIT ;  /* 0x000000000000094d */ /* 0x002fea0003800000 */
[----:B------:R-:W-:Y:S05]  /*de50*/  BRA `(.L_x_265) ;  /* 0xfffffffc00ec7947 */ /* 0x000fea000383ffff */
.L_x_266:
[----:B------:R-:W-:-:S00]  /*de60*/  BRA `(.L_x_266) ;  /* 0xfffffffc00fc7947 */ /* 0x000fc0000383ffff */
[----:B------:R-:W-:-:S00]  /*de70*/  NOP ;  /* 0x0000000000007918 */ /* 0x000fc00000000000 */
        /* <DEDUP_REMOVED lines=8> */
.L_x_267:


//--------------------- .nv.shared._ZN7cutlass13device_kernelINS_4conv6kernel13ConvUniversalINS1_16ConvProblemShapeILNS1_8OperatorE2ELi3EEENS1_10collective14CollectiveConvINS1_46MainloopSm90TmaGmmaWarpSpecializedImplicitGemmILS5_2ELi11ELi3EN4cute5tupleIJNSA_1CILi2EEENSC_ILi1EEESE_EEENS1_36KernelImplicitTmaWarpSpecializedSm90ELi1EEENSB_IJNSC_ILi256EEENSB_IJNSC_ILi64EEEEEENSB_IJNSC_ILi32EEEEEEEEENS_6half_tESO_NSA_8TiledMMAINSA_8MMA_AtomIJNSA_4SM904GMMA25MMA_64x64x16_F32F16F16_SSILNSS_5MajorE1ELSU_1ELNSS_7ScaleInE1ELSV_1EEEEEENSA_6LayoutINSB_IJSE_SE_SE_EEENSB_IJNSC_ILi0EEES10_S10_EEEEENSB_IJNSA_10UnderscoreES13_S13_EEEEENS7_6detail26Sm90ImplicitGemmTileTraitsINSA_13SM90_TMA_LOADENSA_14ComposedLayoutINSA_7SwizzleILi3ELi4ELi3EEENSA_18smem_ptr_flag_bitsILi16EEENSY_INSB_IJNSB_IJSJ_NSC_ILi4EEEEEENSB_IJNSC_ILi8EEES1E_EEENSB_IJSE_NSC_ILi11EEEEEEEEENSB_IJNSB_IJSE_NSC_ILi2048EEEEEENSB_IJSJ_NSC_ILi512EEEEEENSB_IJS10_NSC_ILi8192EEEEEEEEEEEEEvEENS17_INSA_30SM90_TMA_LOAD_IM2COL_MULTICASTENS19_IS1B_S1D_NSY_INSB_IJNSB_IJSJ_SE_EEES1H_S1J_EEENSB_IJNSB_IJSE_S10_EEES1O_NSB_IJS10_S1L_EEEEEEEEEEvEEEENS_8epilogue10collective6detail29Sm90TmaWarpSpecializedAdapterINS26_15DefaultEpilogueISO_NSB_IJlNSB_IJSE_lllEEES10_EEES2B_NS25_6thread17LinearCombinationISO_Li1EffLNS2C_9ScaleType4KindE0ELNS_15FloatRoundStyleE2ESO_EENS_4gemm15EpilogueDefaultEEEEEvvEEEEvNT_6ParamsE --------------------------
	.section	.nv.shared._ZN7cutlass13device_kernelINS_4conv6kernel13ConvUniversalINS1_16ConvProblemShapeILNS1_8OperatorE2ELi3EEENS1_10collective14CollectiveConvINS1_46MainloopSm90TmaGmmaWarpSpecializedImplicitGemmILS5_2ELi11ELi3EN4cute5tupleIJNSA_1CILi2EEENSC_ILi1EEESE_EEENS1_36KernelImplicitTmaWarpSpecializedSm90ELi1EEENSB_IJNSC_ILi256EEENSB_IJNSC_ILi64EEEEEENSB_IJNSC_ILi32EEEEEEEEENS_6half_tESO_NSA_8TiledMMAINSA_8MMA_AtomIJNSA_4SM904GMMA25MMA_64x64x16_F32F16F16_SSILNSS_5MajorE1ELSU_1ELNSS_7ScaleInE1ELSV_1EEEEEENSA_6LayoutINSB_IJSE_SE_SE_EEENSB_IJNSC_ILi0EEES10_S10_EEEEENSB_IJNSA_10UnderscoreES13_S13_EEEEENS7_6detail26Sm90ImplicitGemmTileTraitsINSA_13SM90_TMA_LOADENSA_14ComposedLayoutINSA_7SwizzleILi3ELi4ELi3EEENSA_18smem_ptr_flag_bitsILi16EEENSY_INSB_IJNSB_IJSJ_NSC_ILi4EEEEEENSB_IJNSC_ILi8EEES1E_EEENSB_IJSE_NSC_ILi11EEEEEEEEENSB_IJNSB_IJSE_NSC_ILi2048EEEEEENSB_IJSJ_NSC_ILi512EEEEEENSB_IJS10_NSC_ILi8192EEEEEEEEEEEEEvEENS17_INSA_30SM90_TMA_LOAD_IM2COL_MULTICASTENS19_IS1B_S1D_NSY_INSB_IJNSB_IJSJ_SE_EEES1H_S1J_EEENSB_IJNSB_IJSE_S10_EEES1O_NSB_IJS10_S1L_EEEEEEEEEEvEEEENS_8epilogue10collective6detail29Sm90TmaWarpSpecializedAdapterINS26_15DefaultEpilogueISO_NSB_IJlNSB_IJSE_lllEEES10_EEES2B_NS25_6thread17LinearCombinationISO_Li1EffLNS2C_9ScaleType4KindE0ELNS_15FloatRoundStyleE2ESO_EENS_4gemm15EpilogueDefaultEEEEEvvEEEEvNT_6ParamsE,"aw",@nobits
	.sectionflags	@""
	.align	16
	.zero		1024


//--------------------- .nv.shared.reserved.0     --------------------------
	.section	.nv.shared.reserved.0,"aw",@nobits
	.weak		__nv_reservedSMEM_offset_0_alias
	.size		__nv_reservedSMEM_offset_0_alias, 0, 0
	.other		__nv_reservedSMEM_offset_0_alias,@"STO_CUDA_RESERVED_SHARED STV_DEFAULT"
__nv_reservedSMEM_offset_0_alias:
	.zero		0


//--------------------- .nv.global                --------------------------
	.section	.nv.global,"aw",@nobits
.nv.global:
	.type		_ZN39_INTERNAL_9ced945d_4_k_cu_c0bd2b93_29344cute1_E,@object
	.size		_ZN39_INTERNAL_9ced945d_4_k_cu_c0bd2b93_29344cute1_E,(_ZN39_INTERNAL_9ced945d_4_k_cu_c0bd2b93_29344cuda3std3__45__cpo6cbeginE - _ZN39_INTERNAL_9ced945d_4_k_cu_c0bd2b93_29344cute1_E)
_ZN39_INTERNAL_9ced945d_4_k_cu_c0bd2b93_29344cute1_E:
	.zero		1
	.type		_ZN39_INTERNAL_9ced945d_4_k_cu_c0bd2b93_29344cuda3std3__45__cpo6cbeginE,@object
	.size		_ZN39_INTERNAL_9ced945d_4_k_cu_c0bd2b93_29344cuda3std3__45__cpo6cbeginE,(_ZN39_INTERNAL_9ced945d_4_k_cu_c0bd2b93_29344cuda3std3__48in_placeE - _ZN39_INTERNAL_9ced945d_4_k_cu_c0bd2b93_29344cuda3std3__45__cpo6cbeginE)
_ZN39_INTERNAL_9ced945d_4_k_cu_c0bd2b93_29344cuda3std3__45__cpo6cbeginE:
	.zero		1
	.type		_ZN39_INTERNAL_9ced945d_4_k_cu_c0bd2b93_29344cuda3std3__48in_placeE,@object
	.size		_ZN39_INTERNAL_9ced945d_4_k_cu_c0bd2b93_29344cuda3std3__48in_placeE,(_ZN39_INTERNAL_9ced945d_4_k_cu_c0bd2b93_29344cuda3std6ranges3__45__cpo9iter_moveE - _ZN39_INTERNAL_9ced945d_4_k_cu_c0bd2b93_29344cuda3std3__48in_placeE)
_ZN39_INTERNAL_9ced945d_4_k_cu_c0bd2b93_29344cuda3std3__48in_placeE:
	.zero		1
	.type		_ZN39_INTERNAL_9ced945d_4_k_cu_c0bd2b93_29344cuda3std6ranges3__45__cpo9iter_moveE,@object
	.size		_ZN39_INTERNAL_9ced945d_4_k_cu_c0bd2b93_29344cuda3std6ranges3__45__cpo9iter_moveE,(_ZN39_INTERNAL_9ced945d_4_k_cu_c0bd2b93_29344cuda3std3__45__cpo5beginE - _ZN39_INTERNAL_9ced945d_4_k_cu_c0bd2b93_29344cuda3std6ranges3__45__cpo9iter_moveE)
_ZN39_INTERNAL_9ced945d_4_k_cu_c0bd2b93_29344cuda3std6ranges3__45__cpo9iter_moveE:
	.zero		1
	.type		_ZN39_INTERNAL_9ced945d_4_k_cu_c0bd2b93_29344cuda3std3__45__cpo5beginE,@object
	.size		_ZN39_INTERNAL_9ced945d_4_k_cu_c0bd2b93_29344cuda3std3__45__cpo5beginE,(_ZN39_INTERNAL_9ced945d_4_k_cu_c0bd2b93_29344cuda3std3__441_GLOBAL__N__9ced945d_4_k_cu_c0bd2b93_29346ignoreE - _ZN39_INTERNAL_9ced945d_4_k_cu_c0bd2b93_29344cuda3std3__45__cpo5beginE)
_ZN39_INTERNAL_9ced945d_4_k_cu_c0bd2b93_29344cuda3std3__45__cpo5beginE:
	.zero		1
	.type		_ZN39_INTERNAL_9ced945d_4_k_cu_c0bd2b93_29344cuda3std3__441_GLOBAL__N__9ced945d_4_k_cu_c0bd2b93_29346ignoreE,@object
	.size		_ZN39_INTERNAL_9ced945d_4_k_cu_c0bd2b93_29344cuda3std3__441_GLOBAL__N__9ced945d_4_k_cu_c0bd2b93_29346ignoreE,(_ZN39_INTERNAL_9ced945d_4_k_cu_c0bd2b93_29344cute7productE - _ZN39_INTERNAL_9ced945d_4_k_cu_c0bd2b93_29344cuda3std3__441_GLOBAL__N__9ced945d_4_k_cu_c0bd2b93_29346ignoreE)
_ZN39_INTERNAL_9ced945d_4_k_cu_c0bd2b93_29344cuda3std3__441_GLOBAL__N__9ced945d_4_k_cu_c0bd2b93_29346ignoreE:
	.zero		1
	.type		_ZN39_INTERNAL_9ced945d_4_k_cu_c0bd2b93_29344cute7productE,@object
	.size		_ZN39_INTERNAL_9ced945d_4_k_cu_c0bd2b93_29344cute7productE,(_ZN39_INTERNAL_9ced945d_4_k_cu_c0bd2b93_29344cuda3std3__45__cpo3endE - _ZN39_INTERNAL_9ced945d_4_k_cu_c0bd2b93_29344cute7productE)
_ZN39_INTERNAL_9ced945d_4_k_cu_c0bd2b93_29344cute7productE:
	.zero		1
	.type		_ZN39_INTERNAL_9ced945d_4_k_cu_c0bd2b93_29344cuda3std3__45__cpo3endE,@object
	.size		_ZN39_INTERNAL_9ced945d_4_k_cu_c0bd2b93_29344cuda3std3__45__cpo3endE,(_ZN39_INTERNAL_9ced945d_4_k_cu_c0bd2b93_29344cuda3std3__419piecewise_constructE - _ZN39_INTERNAL_9ced945d_4_k_cu_c0bd2b93_29344cuda3std3__45__cpo3endE)
_ZN39_INTERNAL_9ced945d_4_k_cu_c0bd2b93_29344cuda3std3__45__cpo3endE:
	.zero		1
	.type		_ZN39_INTERNAL_9ced945d_4_k_cu_c0bd2b93_29344cuda3std3__419piecewise_constructE,@object
	.size		_ZN39_INTERNAL_9ced945d_4_k_cu_c0bd2b93_29344cuda3std3__419piecewise_constructE,(_ZN39_INTERNAL_9ced945d_4_k_cu_c0bd2b93_29344cuda3std3__45__cpo4cendE - _ZN39_INTERNAL_9ced945d_4_k_cu_c0bd2b93_29344cuda3std3__419piecewise_constructE)
_ZN39_INTERNAL_9ced945d_4_k_cu_c0bd2b93_29344cuda3std3__419piecewise_constructE:
	.zero		1
	.type		_ZN39_INTERNAL_9ced945d_4_k_cu_c0bd2b93_29344cuda3std3__45__cpo4cendE,@object
	.size		_ZN39_INTERNAL_9ced945d_4_k_cu_c0bd2b93_29344cuda3std3__45__cpo4cendE,(_ZN39_INTERNAL_9ced945d_4_k_cu_c0bd2b93_29344cuda3std6ranges3__45__cpo4swapE - _ZN39_INTERNAL_9ced945d_4_k_cu_c0bd2b93_29344cuda3std3__45__cpo4cendE)
_ZN39_INTERNAL_9ced945d_4_k_cu_c0bd2b93_29344cuda3std3__45__cpo4cendE:
	.zero		1
	.type		_ZN39_INTERNAL_9ced945d_4_k_cu_c0bd2b93_29344cuda3std6ranges3__45__cpo4swapE,@object
	.size		_ZN39_INTERNAL_9ced945d_4_k_cu_c0bd2b93_29344cuda3std6ranges3__45__cpo4swapE,(.L_7 - _ZN39_INTERNAL_9ced945d_4_k_cu_c0bd2b93_29344cuda3std6ranges3__45__cpo4swapE)
_ZN39_INTERNAL_9ced945d_4_k_cu_c0bd2b93_29344cuda3std6ranges3__45__cpo4swapE:
	.zero		1
.L_7:


//--------------------- .nv.constant0._ZN7cutlass13device_kernelINS_4conv6kernel13ConvUniversalINS1_16ConvProblemShapeILNS1_8OperatorE2ELi3EEENS1_10collective14CollectiveConvINS1_46MainloopSm90TmaGmmaWarpSpecializedImplicitGemmILS5_2ELi11ELi3EN4cute5tupleIJNSA_1CILi2EEENSC_ILi1EEESE_EEENS1_36KernelImplicitTmaWarpSpecializedSm90ELi1EEENSB_IJNSC_ILi256EEENSB_IJNSC_ILi64EEEEEENSB_IJNSC_ILi32EEEEEEEEENS_6half_tESO_NSA_8TiledMMAINSA_8MMA_AtomIJNSA_4SM904GMMA25MMA_64x64x16_F32F16F16_SSILNSS_5MajorE1ELSU_1ELNSS_7ScaleInE1ELSV_1EEEEEENSA_6LayoutINSB_IJSE_SE_SE_EEENSB_IJNSC_ILi0EEES10_S10_EEEEENSB_IJNSA_10UnderscoreES13_S13_EEEEENS7_6detail26Sm90ImplicitGemmTileTraitsINSA_13SM90_TMA_LOADENSA_14ComposedLayoutINSA_7SwizzleILi3ELi4ELi3EEENSA_18smem_ptr_flag_bitsILi16EEENSY_INSB_IJNSB_IJSJ_NSC_ILi4EEEEEENSB_IJNSC_ILi8EEES1E_EEENSB_IJSE_NSC_ILi11EEEEEEEEENSB_IJNSB_IJSE_NSC_ILi2048EEEEEENSB_IJSJ_NSC_ILi512EEEEEENSB_IJS10_NSC_ILi8192EEEEEEEEEEEEEvEENS17_INSA_30SM90_TMA_LOAD_IM2COL_MULTICASTENS19_IS1B_S1D_NSY_INSB_IJNSB_IJSJ_SE_EEES1H_S1J_EEENSB_IJNSB_IJSE_S10_EEES1O_NSB_IJS10_S1L_EEEEEEEEEEvEEEENS_8epilogue10collective6detail29Sm90TmaWarpSpecializedAdapterINS26_15DefaultEpilogueISO_NSB_IJlNSB_IJSE_lllEEES10_EEES2B_NS25_6thread17LinearCombinationISO_Li1EffLNS2C_9ScaleType4KindE0ELNS_15FloatRoundStyleE2ESO_EENS_4gemm15EpilogueDefaultEEEEEvvEEEEvNT_6ParamsE --------------------------
	.section	.nv.constant0._ZN7cutlass13device_kernelINS_4conv6kernel13ConvUniversalINS1_16ConvProblemShapeILNS1_8OperatorE2ELi3EEENS1_10collective14CollectiveConvINS1_46MainloopSm90TmaGmmaWarpSpecializedImplicitGemmILS5_2ELi11ELi3EN4cute5tupleIJNSA_1CILi2EEENSC_ILi1EEESE_EEENS1_36KernelImplicitTmaWarpSpecializedSm90ELi1EEENSB_IJNSC_ILi256EEENSB_IJNSC_ILi64EEEEEENSB_IJNSC_ILi32EEEEEEEEENS_6half_tESO_NSA_8TiledMMAINSA_8MMA_AtomIJNSA_4SM904GMMA25MMA_64x64x16_F32F16F16_SSILNSS_5MajorE1ELSU_1ELNSS_7ScaleInE1ELSV_1EEEEEENSA_6LayoutINSB_IJSE_SE_SE_EEENSB_IJNSC_ILi0EEES10_S10_EEEEENSB_IJNSA_10UnderscoreES13_S13_EEEEENS7_6detail26Sm90ImplicitGemmTileTraitsINSA_13SM90_TMA_LOADENSA_14ComposedLayoutINSA_7SwizzleILi3ELi4ELi3EEENSA_18smem_ptr_flag_bitsILi16EEENSY_INSB_IJNSB_IJSJ_NSC_ILi4EEEEEENSB_IJNSC_ILi8EEES1E_EEENSB_IJSE_NSC_ILi11EEEEEEEEENSB_IJNSB_IJSE_NSC_ILi2048EEEEEENSB_IJSJ_NSC_ILi512EEEEEENSB_IJS10_NSC_ILi8192EEEEEEEEEEEEEvEENS17_INSA_30SM90_TMA_LOAD_IM2COL_MULTICASTENS19_IS1B_S1D_NSY_INSB_IJNSB_IJSJ_SE_EEES1H_S1J_EEENSB_IJNSB_IJSE_S10_EEES1O_NSB_IJS10_S1L_EEEEEEEEEEvEEEENS_8epilogue10collective6detail29Sm90TmaWarpSpecializedAdapterINS26_15DefaultEpilogueISO_NSB_IJlNSB_IJSE_lllEEES10_EEES2B_NS25_6thread17LinearCombinationISO_Li1EffLNS2C_9ScaleType4KindE0ELNS_15FloatRoundStyleE2ESO_EENS_4gemm15EpilogueDefaultEEEEEvvEEEEvNT_6ParamsE,"a",@progbits
	.sectionflags	@""
	.align	4
.nv.constant0._ZN7cutlass13device_kernelINS_4conv6kernel13ConvUniversalINS1_16ConvProblemShapeILNS1_8OperatorE2ELi3EEENS1_10collective14CollectiveConvINS1_46MainloopSm90TmaGmmaWarpSpecializedImplicitGemmILS5_2ELi11ELi3EN4cute5tupleIJNSA_1CILi2EEENSC_ILi1EEESE_EEENS1_36KernelImplicitTmaWarpSpecializedSm90ELi1EEENSB_IJNSC_ILi256EEENSB_IJNSC_ILi64EEEEEENSB_IJNSC_ILi32EEEEEEEEENS_6half_tESO_NSA_8TiledMMAINSA_8MMA_AtomIJNSA_4SM904GMMA25MMA_64x64x16_F32F16F16_SSILNSS_5MajorE1ELSU_1ELNSS_7ScaleInE1ELSV_1EEEEEENSA_6LayoutINSB_IJSE_SE_SE_EEENSB_IJNSC_ILi0EEES10_S10_EEEEENSB_IJNSA_10UnderscoreES13_S13_EEEEENS7_6detail26Sm90ImplicitGemmTileTraitsINSA_13SM90_TMA_LOADENSA_14ComposedLayoutINSA_7SwizzleILi3ELi4ELi3EEENSA_18smem_ptr_flag_bitsILi16EEENSY_INSB_IJNSB_IJSJ_NSC_ILi4EEEEEENSB_IJNSC_ILi8EEES1E_EEENSB_IJSE_NSC_ILi11EEEEEEEEENSB_IJNSB_IJSE_NSC_ILi2048EEEEEENSB_IJSJ_NSC_ILi512EEEEEENSB_IJS10_NSC_ILi8192EEEEEEEEEEEEEvEENS17_INSA_30SM90_TMA_LOAD_IM2COL_MULTICASTENS19_IS1B_S1D_NSY_INSB_IJNSB_IJSJ_SE_EEES1H_S1J_EEENSB_IJNSB_IJSE_S10_EEES1O_NSB_IJS10_S1L_EEEEEEEEEEvEEEENS_8epilogue10collective6detail29Sm90TmaWarpSpecializedAdapterINS26_15DefaultEpilogueISO_NSB_IJlNSB_IJSE_lllEEES10_EEES2B_NS25_6thread17LinearCombinationISO_Li1EffLNS2C_9ScaleType4KindE0ELNS_15FloatRoundStyleE2ESO_EENS_4gemm15EpilogueDefaultEEEEEvvEEEEvNT_6ParamsE:
	.zero		1664


//--------------------- SYMBOLS --------------------------

	.type		.nv.reservedSmem.offset0,@object
	.size		.nv.reservedSmem.offset0,0x4
